// auto-generated by cutlass_sweep.gemm — config: {"arch": "sm_100", "cluster_m": 2, "cluster_n": 1, "dtype": "fp16", "stages": 0, "tile_k": 128, "tile_m": 128, "tile_n": 64}
#include "cutlass/cutlass.h"
#include "cutlass/gemm/collective/collective_builder.hpp"
#include "cutlass/gemm/device/gemm_universal_adapter.h"
#include "cutlass/gemm/kernel/gemm_universal.hpp"
#include "cutlass/epilogue/collective/collective_builder.hpp"

using ElemA = cutlass::half_t;
using ElemB = cutlass::half_t;
using ElemCD = cutlass::half_t;
using Acc  = float;
using TileShape    = cute::Shape<cute::_128, cute::_64, cute::_128>;
using ClusterShape = cute::Shape<cute::_2, cute::_1, cute::_1>;

using CollectiveEpilogue = typename cutlass::epilogue::collective::CollectiveBuilder<
    cutlass::arch::Sm100, cutlass::arch::OpClassTensorOp,
    TileShape, ClusterShape,
    cutlass::epilogue::collective::EpilogueTileAuto,
    Acc, Acc,
    ElemCD, cutlass::layout::RowMajor, 128 / cutlass::sizeof_bits<ElemCD>::value,
    ElemCD, cutlass::layout::RowMajor, 128 / cutlass::sizeof_bits<ElemCD>::value,
    cutlass::epilogue::collective::EpilogueScheduleAuto
  >::CollectiveOp;

using CollectiveMainloop = typename cutlass::gemm::collective::CollectiveBuilder<
    cutlass::arch::Sm100, cutlass::arch::OpClassTensorOp,
    ElemA, cutlass::layout::RowMajor, 128 / cutlass::sizeof_bits<ElemA>::value,
    ElemB, cutlass::layout::ColumnMajor, 128 / cutlass::sizeof_bits<ElemB>::value,
    Acc,
    TileShape, ClusterShape,
    cutlass::gemm::collective::StageCountAutoCarveout<static_cast<int>(sizeof(typename CollectiveEpilogue::SharedStorage))>,
    cutlass::gemm::collective::KernelScheduleAuto
  >::CollectiveOp;

using GemmKernel = cutlass::gemm::kernel::GemmUniversal<
    cute::Shape<int,int,int,int>,
    CollectiveMainloop,
    CollectiveEpilogue
>;
using Gemm = cutlass::gemm::device::GemmUniversalAdapter<GemmKernel>;

// Force the device kernel symbol into the cubin without needing a host main.
auto* _anchor = &cutlass::device_kernel<GemmKernel>;


// ===== COMPILED SASS (sm_100a) =====

	.target	sm_100a

	.elftype	@"ET_EXEC"


//--------------------- .note.nv.tkinfo           --------------------------
	.section	.note.nv.tkinfo,"",@"SHT_NOTE"
	.sectionflags	@"SHF_NOTE_NV_TKINFO"
	.tkinfo
        /*0018*/ 	.word	0x00000002
        /*0030*/ 	.string	""
        /*0030*/ 	.string	"ptxas"
        /*0030*/ 	.string	"Cuda compilation tools, release 13.0, V13.0.88"
        /*0030*/ 	.string	"Build cuda_13.0.r13.0/compiler.36424714_0"
        /*0030*/ 	.string	"-arch sm_100a -m 64 "



//--------------------- .note.nv.cuinfo           --------------------------
	.section	.note.nv.cuinfo,"",@"SHT_NOTE"
	.sectionflags	@"SHF_NOTE_NV_CUINFO"
        /*0018*/ 	.short	0x0002
        /*001a*/ 	.short	0x0064
        /*001c*/ 	.short	0x0082
	.zero		2


//--------------------- .nv.info                  --------------------------
	.section	.nv.info,"",@"SHT_CUDA_INFO"
	.align	4


	//----- nvinfo : EIATTR_REGCOUNT
	.align		4
        /*0000*/ 	.byte	0x04, 0x2f
        /*0002*/ 	.short	(.L_19 - .L_18)
	.align		4
.L_18:
        /*0004*/ 	.word	index@(_ZN7cutlass13device_kernelINS_4gemm6kernel13GemmUniversalIN4cute5tupleIJiiiiEEENS1_10collective13CollectiveMmaINS1_35MainloopSm100TmaUmmaWarpSpecializedILi8ELi2ELi4ENS5_IJNS4_1CILi2EEENSA_ILi1EEESC_EEEEENS5_IJNSA_ILi128EEENSA_ILi64EEESF_EEENS_6half_tENS5_IJlSC_lEEESI_SJ_NS4_8TiledMMAINS4_8MMA_AtomIJNS4_26SM100_MMA_F16BF16_2x1SM_SSISI_SI_fLi128ELi64ELNS4_4UMMA5MajorE0ELSO_0ELNSN_7ScaleInE0ELSP_0EEEEEENS4_6LayoutINS5_IJSC_SC_SC_EEENS5_IJNSA_ILi0EEESU_SU_EEEEENS5_IJNS4_10UnderscoreESX_SX_EEEEENS4_18SM100_TMA_2SM_LOADENS4_14ComposedLayoutINS4_7SwizzleILi3ELi4ELi3EEENS4_18smem_ptr_flag_bitsILi16EEENSS_INS5_IJNSA_ILi8EEESG_EEENS5_IJSG_SC_EEEEEEEvNS4_8identityES10_S1A_vS1B_EENS_8epilogue10collective18CollectiveEpilogueINS1D_23Sm100TmaWarpSpecializedILi3ELi2ELi16ELb1ELb0EEEJNS5_IJSG_SG_SF_EEENS5_IJNSS_ISG_SC_EENSS_INS5_IJNSA_ILi16EEESB_EEENS5_IJSC_NSA_ILi32EEEEEEEEEEESI_SJ_SI_SJ_NS1D_6fusion15FusionCallbacksIS1H_NS1Q_17LinearCombinationISI_fSI_fLNS_15FloatRoundStyleE2EEES1I_S1P_JEEENS4_5SM1004TMEM4LOAD26SM100_TMEM_LOAD_32dp32b16xENS4_13SM90_TMA_LOADENS11_INS12_ILi1ELi4ELi3EEES15_NSS_INS5_IJS16_S1K_EEENS5_IJS1K_SC_EEEEEEENS4_39AutoVectorizingCopyWithAssumedAlignmentILi128EEENS4_14SM90_TMA_STOREES25_S27_S27_EEEvvEEEEvNT_6ParamsE)
        /*0008*/ 	.word	0x00000059


	//----- nvinfo : EIATTR_FRAME_SIZE
	.align		4
.L_19:
        /*000c*/ 	.byte	0x04, 0x11
        /*000e*/ 	.short	(.L_21 - .L_20)
	.align		4
.L_20:
        /*0010*/ 	.word	index@($__internal_2_$__cuda_sm10x_tcgen05_guardrail_trap_unallocated_columns_being_dealloced)
        /*0014*/ 	.word	0x00000000


	//----- nvinfo : EIATTR_FRAME_SIZE
	.align		4
.L_21:
        /*0018*/ 	.byte	0x04, 0x11
        /*001a*/ 	.short	(.L_23 - .L_22)
	.align		4
.L_22:
        /*001c*/ 	.word	index@($__internal_1_$__cuda_sm10x_tcgen05_guardrail_trap_phase_invalid_during_alloc)
        /*0020*/ 	.word	0x00000000


	//----- nvinfo : EIATTR_FRAME_SIZE
	.align		4
.L_23:
        /*0024*/ 	.byte	0x04, 0x11
        /*0026*/ 	.short	(.L_25 - .L_24)
	.align		4
.L_24:
        /*0028*/ 	.word	index@($__internal_0_$__cuda_sm10x_tcgen05_guardrail_trap_col_being_dealloced_not_returned_by_alloc)
        /*002c*/ 	.word	0x00000000


	//----- nvinfo : EIATTR_FRAME_SIZE
	.align		4
.L_25:
        /*0030*/ 	.byte	0x04, 0x11
        /*0032*/ 	.short	(.L_27 - .L_26)
	.align		4
.L_26:
        /*0034*/ 	.word	index@(_ZN7cutlass13device_kernelINS_4gemm6kernel13GemmUniversalIN4cute5tupleIJiiiiEEENS1_10collective13CollectiveMmaINS1_35MainloopSm100TmaUmmaWarpSpecializedILi8ELi2ELi4ENS5_IJNS4_1CILi2EEENSA_ILi1EEESC_EEEEENS5_IJNSA_ILi128EEENSA_ILi64EEESF_EEENS_6half_tENS5_IJlSC_lEEESI_SJ_NS4_8TiledMMAINS4_8MMA_AtomIJNS4_26SM100_MMA_F16BF16_2x1SM_SSISI_SI_fLi128ELi64ELNS4_4UMMA5MajorE0ELSO_0ELNSN_7ScaleInE0ELSP_0EEEEEENS4_6LayoutINS5_IJSC_SC_SC_EEENS5_IJNSA_ILi0EEESU_SU_EEEEENS5_IJNS4_10UnderscoreESX_SX_EEEEENS4_18SM100_TMA_2SM_LOADENS4_14ComposedLayoutINS4_7SwizzleILi3ELi4ELi3EEENS4_18smem_ptr_flag_bitsILi16EEENSS_INS5_IJNSA_ILi8EEESG_EEENS5_IJSG_SC_EEEEEEEvNS4_8identityES10_S1A_vS1B_EENS_8epilogue10collective18CollectiveEpilogueINS1D_23Sm100TmaWarpSpecializedILi3ELi2ELi16ELb1ELb0EEEJNS5_IJSG_SG_SF_EEENS5_IJNSS_ISG_SC_EENSS_INS5_IJNSA_ILi16EEESB_EEENS5_IJSC_NSA_ILi32EEEEEEEEEEESI_SJ_SI_SJ_NS1D_6fusion15FusionCallbacksIS1H_NS1Q_17LinearCombinationISI_fSI_fLNS_15FloatRoundStyleE2EEES1I_S1P_JEEENS4_5SM1004TMEM4LOAD26SM100_TMEM_LOAD_32dp32b16xENS4_13SM90_TMA_LOADENS11_INS12_ILi1ELi4ELi3EEES15_NSS_INS5_IJS16_S1K_EEENS5_IJS1K_SC_EEEEEEENS4_39AutoVectorizingCopyWithAssumedAlignmentILi128EEENS4_14SM90_TMA_STOREES25_S27_S27_EEEvvEEEEvNT_6ParamsE)
        /*0038*/ 	.word	0x00000000


	//----- nvinfo : EIATTR_MIN_STACK_SIZE
	.align		4
.L_27:
        /*003c*/ 	.byte	0x04, 0x12
        /*003e*/ 	.short	(.L_29 - .L_28)
	.align		4
.L_28:
        /*0040*/ 	.word	index@(_ZN7cutlass13device_kernelINS_4gemm6kernel13GemmUniversalIN4cute5tupleIJiiiiEEENS1_10collective13CollectiveMmaINS1_35MainloopSm100TmaUmmaWarpSpecializedILi8ELi2ELi4ENS5_IJNS4_1CILi2EEENSA_ILi1EEESC_EEEEENS5_IJNSA_ILi128EEENSA_ILi64EEESF_EEENS_6half_tENS5_IJlSC_lEEESI_SJ_NS4_8TiledMMAINS4_8MMA_AtomIJNS4_26SM100_MMA_F16BF16_2x1SM_SSISI_SI_fLi128ELi64ELNS4_4UMMA5MajorE0ELSO_0ELNSN_7ScaleInE0ELSP_0EEEEEENS4_6LayoutINS5_IJSC_SC_SC_EEENS5_IJNSA_ILi0EEESU_SU_EEEEENS5_IJNS4_10UnderscoreESX_SX_EEEEENS4_18SM100_TMA_2SM_LOADENS4_14ComposedLayoutINS4_7SwizzleILi3ELi4ELi3EEENS4_18smem_ptr_flag_bitsILi16EEENSS_INS5_IJNSA_ILi8EEESG_EEENS5_IJSG_SC_EEEEEEEvNS4_8identityES10_S1A_vS1B_EENS_8epilogue10collective18CollectiveEpilogueINS1D_23Sm100TmaWarpSpecializedILi3ELi2ELi16ELb1ELb0EEEJNS5_IJSG_SG_SF_EEENS5_IJNSS_ISG_SC_EENSS_INS5_IJNSA_ILi16EEESB_EEENS5_IJSC_NSA_ILi32EEEEEEEEEEESI_SJ_SI_SJ_NS1D_6fusion15FusionCallbacksIS1H_NS1Q_17LinearCombinationISI_fSI_fLNS_15FloatRoundStyleE2EEES1I_S1P_JEEENS4_5SM1004TMEM4LOAD26SM100_TMEM_LOAD_32dp32b16xENS4_13SM90_TMA_LOADENS11_INS12_ILi1ELi4ELi3EEES15_NSS_INS5_IJS16_S1K_EEENS5_IJS1K_SC_EEEEEEENS4_39AutoVectorizingCopyWithAssumedAlignmentILi128EEENS4_14SM90_TMA_STOREES25_S27_S27_EEEvvEEEEvNT_6ParamsE)
        /*0044*/ 	.word	0x00000000
.L_29:


//--------------------- .nv.compat                --------------------------
	.section	.nv.compat,"",@"SHT_CUDA_COMPAT_INFO"
	.align	4
        /*0000*/ 	.byte	0x02, 0x09, 0x01, 0x00, 0x02, 0x02, 0x02, 0x00, 0x02, 0x05, 0x05, 0x00, 0x03, 0x07, 0x01, 0x01
        /*0010*/ 	.byte	0x02, 0x03, 0x01, 0x00, 0x02, 0x06, 0x01, 0x00, 0x04, 0x0b, 0x08, 0x00, 0x09, 0x00, 0x00, 0x00
        /*0020*/ 	.byte	0x00, 0x00, 0x00, 0x00


//--------------------- .nv.info._ZN7cutlass13device_kernelINS_4gemm6kernel13GemmUniversalIN4cute5tupleIJiiiiEEENS1_10collective13CollectiveMmaINS1_35MainloopSm100TmaUmmaWarpSpecializedILi8ELi2ELi4ENS5_IJNS4_1CILi2EEENSA_ILi1EEESC_EEEEENS5_IJNSA_ILi128EEENSA_ILi64EEESF_EEENS_6half_tENS5_IJlSC_lEEESI_SJ_NS4_8TiledMMAINS4_8MMA_AtomIJNS4_26SM100_MMA_F16BF16_2x1SM_SSISI_SI_fLi128ELi64ELNS4_4UMMA5MajorE0ELSO_0ELNSN_7ScaleInE0ELSP_0EEEEEENS4_6LayoutINS5_IJSC_SC_SC_EEENS5_IJNSA_ILi0EEESU_SU_EEEEENS5_IJNS4_10UnderscoreESX_SX_EEEEENS4_18SM100_TMA_2SM_LOADENS4_14ComposedLayoutINS4_7SwizzleILi3ELi4ELi3EEENS4_18smem_ptr_flag_bitsILi16EEENSS_INS5_IJNSA_ILi8EEESG_EEENS5_IJSG_SC_EEEEEEEvNS4_8identityES10_S1A_vS1B_EENS_8epilogue10collective18CollectiveEpilogueINS1D_23Sm100TmaWarpSpecializedILi3ELi2ELi16ELb1ELb0EEEJNS5_IJSG_SG_SF_EEENS5_IJNSS_ISG_SC_EENSS_INS5_IJNSA_ILi16EEESB_EEENS5_IJSC_NSA_ILi32EEEEEEEEEEESI_SJ_SI_SJ_NS1D_6fusion15FusionCallbacksIS1H_NS1Q_17LinearCombinationISI_fSI_fLNS_15FloatRoundStyleE2EEES1I_S1P_JEEENS4_5SM1004TMEM4LOAD26SM100_TMEM_LOAD_32dp32b16xENS4_13SM90_TMA_LOADENS11_INS12_ILi1ELi4ELi3EEES15_NSS_INS5_IJS16_S1K_EEENS5_IJS1K_SC_EEEEEEENS4_39AutoVectorizingCopyWithAssumedAlignmentILi128EEENS4_14SM90_TMA_STOREES25_S27_S27_EEEvvEEEEvNT_6ParamsE --------------------------
	.section	.nv.info._ZN7cutlass13device_kernelINS_4gemm6kernel13GemmUniversalIN4cute5tupleIJiiiiEEENS1_10collective13CollectiveMmaINS1_35MainloopSm100TmaUmmaWarpSpecializedILi8ELi2ELi4ENS5_IJNS4_1CILi2EEENSA_ILi1EEESC_EEEEENS5_IJNSA_ILi128EEENSA_ILi64EEESF_EEENS_6half_tENS5_IJlSC_lEEESI_SJ_NS4_8TiledMMAINS4_8MMA_AtomIJNS4_26SM100_MMA_F16BF16_2x1SM_SSISI_SI_fLi128ELi64ELNS4_4UMMA5MajorE0ELSO_0ELNSN_7ScaleInE0ELSP_0EEEEEENS4_6LayoutINS5_IJSC_SC_SC_EEENS5_IJNSA_ILi0EEESU_SU_EEEEENS5_IJNS4_10UnderscoreESX_SX_EEEEENS4_18SM100_TMA_2SM_LOADENS4_14ComposedLayoutINS4_7SwizzleILi3ELi4ELi3EEENS4_18smem_ptr_flag_bitsILi16EEENSS_INS5_IJNSA_ILi8EEESG_EEENS5_IJSG_SC_EEEEEEEvNS4_8identityES10_S1A_vS1B_EENS_8epilogue10collective18CollectiveEpilogueINS1D_23Sm100TmaWarpSpecializedILi3ELi2ELi16ELb1ELb0EEEJNS5_IJSG_SG_SF_EEENS5_IJNSS_ISG_SC_EENSS_INS5_IJNSA_ILi16EEESB_EEENS5_IJSC_NSA_ILi32EEEEEEEEEEESI_SJ_SI_SJ_NS1D_6fusion15FusionCallbacksIS1H_NS1Q_17LinearCombinationISI_fSI_fLNS_15FloatRoundStyleE2EEES1I_S1P_JEEENS4_5SM1004TMEM4LOAD26SM100_TMEM_LOAD_32dp32b16xENS4_13SM90_TMA_LOADENS11_INS12_ILi1ELi4ELi3EEES15_NSS_INS5_IJS16_S1K_EEENS5_IJS1K_SC_EEEEEEENS4_39AutoVectorizingCopyWithAssumedAlignmentILi128EEENS4_14SM90_TMA_STOREES25_S27_S27_EEEvvEEEEvNT_6ParamsE,"",@"SHT_CUDA_INFO"
	.sectionflags	@""
	.align	4


	//----- nvinfo : EIATTR_CUDA_API_VERSION
	.align		4
        /*0000*/ 	.byte	0x04, 0x37
        /*0002*/ 	.short	(.L_31 - .L_30)
.L_30:
        /*0004*/ 	.word	0x00000082


	//----- nvinfo : EIATTR_KPARAM_INFO
	.align		4
.L_31:
        /*0008*/ 	.byte	0x04, 0x17
        /*000a*/ 	.short	(.L_33 - .L_32)
.L_32:
        /*000c*/ 	.word	0x00000000
        /*0010*/ 	.short	0x0000
        /*0012*/ 	.short	0x0000
        /*0014*/ 	.byte	0x00, 0xf0, 0x01, 0x20


	//----- nvinfo : EIATTR_AT_ENTRY_FRAGMENTS
	.align		4
.L_33:
        /*0018*/ 	.byte	0x04, 0x4f
        /*001a*/ 	.short	(.L_35 - .L_34)


	//   ....[0]....
.L_34:
        /*001c*/ 	.word	0x00000007


	//----- nvinfo : EIATTR_RESERVED_SMEM_USED
	.align		4
.L_35:
        /*0020*/ 	.byte	0x01, 0x41
	.zero		2


	//----- nvinfo : EIATTR_SPARSE_MMA_MASK
	.align		4
        /*0024*/ 	.byte	0x03, 0x50
        /*0026*/ 	.short	0x0000


	//----- nvinfo : EIATTR_TCGEN05_2CTA_USED
	.align		4
        /*0028*/ 	.byte	0x01, 0x52
	.zero		2


	//----- nvinfo : EIATTR_MAXREG_COUNT
	.align		4
        /*002c*/ 	.byte	0x03, 0x1b
        /*002e*/ 	.short	0x00ff


	//----- nvinfo : EIATTR_NUM_BARRIERS
	.align		4
        /*0030*/ 	.byte	0x02, 0x4c
        /*0032*/ 	.byte	0x07
	.zero		1


	//----- nvinfo : EIATTR_EXTERNS
	.align		4
        /*0034*/ 	.byte	0x04, 0x0f
        /*0036*/ 	.short	(.L_37 - .L_36)


	//   ....[0]....
	.align		4
.L_36:
        /*0038*/ 	.word	index@(__assertfail)


	//----- nvinfo : EIATTR_MERCURY_ISA_VERSION
	.align		4
.L_37:
        /*003c*/ 	.byte	0x03, 0x5f
        /*003e*/ 	.short	0x0101


	//----- nvinfo : EIATTR_INT_WARP_WIDE_INSTR_OFFSETS
	.align		4
        /*0040*/ 	.byte	0x04, 0x31
        /*0042*/ 	.short	(.L_39 - .L_38)


	//   ....[0]....
.L_38:
        /*0044*/ 	.word	0x00000d70


	//   ....[1]....
        /*0048*/ 	.word	0x00000e10


	//   ....[2]....
        /*004c*/ 	.word	0x000022e0


	//   ....[3]....
        /*0050*/ 	.word	0x000045c0


	//   ....[4]....
        /*0054*/ 	.word	0x000045e0


	//   ....[5]....
        /*0058*/ 	.word	0x00004610


	//   ....[6]....
        /*005c*/ 	.word	0x00004f20


	//   ....[7]....
        /*0060*/ 	.word	0x00004f90


	//   ....[8]....
        /*0064*/ 	.word	0x000050a0


	//   ....[9]....
        /*0068*/ 	.word	0x00005270


	//   ....[10]....
        /*006c*/ 	.word	0x00005320


	//   ....[11]....
        /*0070*/ 	.word	0x00005440


	//----- nvinfo : EIATTR_COOP_GROUP_MASK_REGIDS
	.align		4
.L_39:
        /*0074*/ 	.byte	0x04, 0x29
        /*0076*/ 	.short	(.L_41 - .L_40)


	//   ....[0]....
.L_40:
        /*0078*/ 	.word	0xffffffff


	//   ....[1]....
        /*007c*/ 	.word	0xffffffff


	//   ....[2]....
        /*0080*/ 	.word	0xffffffff


	//   ....[3]....
        /*0084*/ 	.word	0xffffffff


	//   ....[4]....
        /*0088*/ 	.word	0xffffffff


	//   ....[5]....
        /*008c*/ 	.word	0xffffffff


	//   ....[6]....
        /*0090*/ 	.word	0xffffffff


	//   ....[7]....
        /*0094*/ 	.word	0xffffffff


	//   ....[8]....
        /*0098*/ 	.word	0xffffffff


	//   ....[9]....
        /*009c*/ 	.word	0xffffffff


	//   ....[10]....
        /*00a0*/ 	.word	0xffffffff


	//   ....[11]....
        /*00a4*/ 	.word	0xffffffff


	//   ....[12]....
        /*00a8*/ 	.word	0xffffffff


	//   ....[13]....
        /*00ac*/ 	.word	0xffffffff


	//----- nvinfo : EIATTR_COOP_GROUP_INSTR_OFFSETS
	.align		4
.L_41:
        /*00b0*/ 	.byte	0x04, 0x28
        /*00b2*/ 	.short	(.L_43 - .L_42)


	//   ....[0]....
.L_42:
        /*00b4*/ 	.word	0x000000c0


	//   ....[1]....
        /*00b8*/ 	.word	0x00000500


	//   ....[2]....
        /*00bc*/ 	.word	0x00000700


	//   ....[3]....
        /*00c0*/ 	.word	0x00000870


	//   ....[4]....
        /*00c4*/ 	.word	0x00000960


	//   ....[5]....
        /*00c8*/ 	.word	0x00000ac0


	//   ....[6]....
        /*00cc*/ 	.word	0x00000c50


	//   ....[7]....
        /*00d0*/ 	.word	0x00000e90


	//   ....[8]....
        /*00d4*/ 	.word	0x000021c0


	//   ....[9]....
        /*00d8*/ 	.word	0x000031e0


	//   ....[10]....
        /*00dc*/ 	.word	0x000036b0


	//   ....[11]....
        /*00e0*/ 	.word	0x000036e0


	//   ....[12]....
        /*00e4*/ 	.word	0x000044c0


	//   ....[13]....
        /*00e8*/ 	.word	0x000046d0


	//----- nvinfo : EIATTR_VRC_CTA_INIT_COUNT
	.align		4
.L_43:
        /*00ec*/ 	.byte	0x02, 0x4a
        /*00ee*/ 	.byte	0x80
	.zero		1


	//----- nvinfo : EIATTR_SYSCALL_OFFSETS
	.align		4
        /*00f0*/ 	.byte	0x04, 0x46
        /*00f2*/ 	.short	(.L_45 - .L_44)


	//   ....[0]....
.L_44:
        /*00f4*/ 	.word	0x00005fd0


	//   ....[1]....
        /*00f8*/ 	.word	0x000060c0


	//   ....[2]....
        /*00fc*/ 	.word	0x00006880


	//   ....[3]....
        /*0100*/ 	.word	0x00007200


	//----- nvinfo : EIATTR_MBARRIER_INSTR_OFFSETS
	.align		4
.L_45:
        /*0104*/ 	.byte	0x04, 0x39
        /*0106*/ 	.short	(.L_47 - .L_46)


	//   ....[0]....
.L_46:
        /*0108*/ 	.word	0x000005f0
        /*010c*/ 	.word	0x000000ff
        /*0110*/ 	.word	0x00000000
        /*0114*/ 	.short	0x0100
        /*0116*/ 	.byte	0x08
	.zero		1


	//   ....[1]....
        /*0118*/ 	.word	0x00000600
        /*011c*/ 	.word	0x000000ff
        /*0120*/ 	.word	0x00000040
        /*0124*/ 	.short	0x0100
        /*0126*/ 	.byte	0x08
	.zero		1


	//   ....[2]....
        /*0128*/ 	.word	0x00000610
        /*012c*/ 	.word	0x000000ff
        /*0130*/ 	.word	0x00000008
        /*0134*/ 	.short	0x0100
        /*0136*/ 	.byte	0x08
	.zero		1


	//   ....[3]....
        /*0138*/ 	.word	0x00000620
        /*013c*/ 	.word	0x000000ff
        /*0140*/ 	.word	0x00000048
        /*0144*/ 	.short	0x0100
        /*0146*/ 	.byte	0x08
	.zero		1


	//   ....[4]....
        /*0148*/ 	.word	0x00000630
        /*014c*/ 	.word	0x000000ff
        /*0150*/ 	.word	0x00000010
        /*0154*/ 	.short	0x0100
        /*0156*/ 	.byte	0x08
	.zero		1


	//   ....[5]....
        /*0158*/ 	.word	0x00000640
        /*015c*/ 	.word	0x000000ff
        /*0160*/ 	.word	0x00000050
        /*0164*/ 	.short	0x0100
        /*0166*/ 	.byte	0x08
	.zero		1


	//   ....[6]....
        /*0168*/ 	.word	0x00000650
        /*016c*/ 	.word	0x000000ff
        /*0170*/ 	.word	0x00000018
        /*0174*/ 	.short	0x0100
        /*0176*/ 	.byte	0x08
	.zero		1


	//   ....[7]....
        /*0178*/ 	.word	0x00000660
        /*017c*/ 	.word	0x000000ff
        /*0180*/ 	.word	0x00000058
        /*0184*/ 	.short	0x0100
        /*0186*/ 	.byte	0x08
	.zero		1


	//   ....[8]....
        /*0188*/ 	.word	0x00000670
        /*018c*/ 	.word	0x000000ff
        /*0190*/ 	.word	0x00000020
        /*0194*/ 	.short	0x0100
        /*0196*/ 	.byte	0x08
	.zero		1


	//   ....[9]....
        /*0198*/ 	.word	0x00000680
        /*019c*/ 	.word	0x000000ff
        /*01a0*/ 	.word	0x00000060
        /*01a4*/ 	.short	0x0100
        /*01a6*/ 	.byte	0x08
	.zero		1


	//   ....[10]....
        /*01a8*/ 	.word	0x00000690
        /*01ac*/ 	.word	0x000000ff
        /*01b0*/ 	.word	0x00000028
        /*01b4*/ 	.short	0x0100
        /*01b6*/ 	.byte	0x08
	.zero		1


	//   ....[11]....
        /*01b8*/ 	.word	0x000006a0
        /*01bc*/ 	.word	0x000000ff
        /*01c0*/ 	.word	0x00000068
        /*01c4*/ 	.short	0x0100
        /*01c6*/ 	.byte	0x08
	.zero		1


	//   ....[12]....
        /*01c8*/ 	.word	0x000006b0
        /*01cc*/ 	.word	0x000000ff
        /*01d0*/ 	.word	0x00000030
        /*01d4*/ 	.short	0x0100
        /*01d6*/ 	.byte	0x08
	.zero		1


	//   ....[13]....
        /*01d8*/ 	.word	0x000006c0
        /*01dc*/ 	.word	0x000000ff
        /*01e0*/ 	.word	0x00000070
        /*01e4*/ 	.short	0x0100
        /*01e6*/ 	.byte	0x08
	.zero		1


	//   ....[14]....
        /*01e8*/ 	.word	0x000006d0
        /*01ec*/ 	.word	0x000000ff
        /*01f0*/ 	.word	0x00000038
        /*01f4*/ 	.short	0x0100
        /*01f6*/ 	.byte	0x08
	.zero		1


	//   ....[15]....
        /*01f8*/ 	.word	0x000006e0
        /*01fc*/ 	.word	0x000000ff
        /*0200*/ 	.word	0x00000078
        /*0204*/ 	.short	0x0100
        /*0206*/ 	.byte	0x08
	.zero		1


	//   ....[16]....
        /*0208*/ 	.word	0x00000800
        /*020c*/ 	.word	0x000000ff
        /*0210*/ 	.word	0x00000080
        /*0214*/ 	.short	0x0100
        /*0216*/ 	.byte	0x09
	.zero		1


	//   ....[17]....
        /*0218*/ 	.word	0x00000810
        /*021c*/ 	.word	0x000000ff
        /*0220*/ 	.word	0x00000098
        /*0224*/ 	.short	0x0100
        /*0226*/ 	.byte	0x09
	.zero		1


	//   ....[18]....
        /*0228*/ 	.word	0x00000820
        /*022c*/ 	.word	0x000000ff
        /*0230*/ 	.word	0x00000088
        /*0234*/ 	.short	0x0100
        /*0236*/ 	.byte	0x09
	.zero		1


	//   ....[19]....
        /*0238*/ 	.word	0x00000830
        /*023c*/ 	.word	0x000000ff
        /*0240*/ 	.word	0x000000a0
        /*0244*/ 	.short	0x0100
        /*0246*/ 	.byte	0x09
	.zero		1


	//   ....[20]....
        /*0248*/ 	.word	0x00000840
        /*024c*/ 	.word	0x000000ff
        /*0250*/ 	.word	0x00000090
        /*0254*/ 	.short	0x0100
        /*0256*/ 	.byte	0x09
	.zero		1


	//   ....[21]....
        /*0258*/ 	.word	0x00000850
        /*025c*/ 	.word	0x000000ff
        /*0260*/ 	.word	0x000000a8
        /*0264*/ 	.short	0x0100
        /*0266*/ 	.byte	0x09
	.zero		1


	//   ....[22]....
        /*0268*/ 	.word	0x00000930
        /*026c*/ 	.word	0x000000ff
        /*0270*/ 	.word	0x000000b0
        /*0274*/ 	.short	0x0100
        /*0276*/ 	.byte	0x08
	.zero		1


	//   ....[23]....
        /*0278*/ 	.word	0x00000940
        /*027c*/ 	.word	0x000000ff
        /*0280*/ 	.word	0x000000b8
        /*0284*/ 	.short	0x0100
        /*0286*/ 	.byte	0x08
	.zero		1


	//   ....[24]....
        /*0288*/ 	.word	0x00000a70
        /*028c*/ 	.word	0x000000ff
        /*0290*/ 	.word	0x000000c0
        /*0294*/ 	.short	0x0100
        /*0296*/ 	.byte	0x08
	.zero		1


	//   ....[25]....
        /*0298*/ 	.word	0x00000a80
        /*029c*/ 	.word	0x000000ff
        /*02a0*/ 	.word	0x000000d0
        /*02a4*/ 	.short	0x0100
        /*02a6*/ 	.byte	0x08
	.zero		1


	//   ....[26]....
        /*02a8*/ 	.word	0x00000a90
        /*02ac*/ 	.word	0x000000ff
        /*02b0*/ 	.word	0x000000c8
        /*02b4*/ 	.short	0x0100
        /*02b6*/ 	.byte	0x08
	.zero		1


	//   ....[27]....
        /*02b8*/ 	.word	0x00000aa0
        /*02bc*/ 	.word	0x000000ff
        /*02c0*/ 	.word	0x000000d8
        /*02c4*/ 	.short	0x0100
        /*02c6*/ 	.byte	0x08
	.zero		1


	//   ....[28]....
        /*02c8*/ 	.word	0x00000bc0
        /*02cc*/ 	.word	0x000000ff
        /*02d0*/ 	.word	0x000000e0
        /*02d4*/ 	.short	0x0100
        /*02d6*/ 	.byte	0x09
	.zero		1


	//   ....[29]....
        /*02d8*/ 	.word	0x00000bd0
        /*02dc*/ 	.word	0x000000ff
        /*02e0*/ 	.word	0x00000100
        /*02e4*/ 	.short	0x0100
        /*02e6*/ 	.byte	0x09
	.zero		1


	//   ....[30]....
        /*02e8*/ 	.word	0x00000be0
        /*02ec*/ 	.word	0x000000ff
        /*02f0*/ 	.word	0x000000e8
        /*02f4*/ 	.short	0x0100
        /*02f6*/ 	.byte	0x09
	.zero		1


	//   ....[31]....
        /*02f8*/ 	.word	0x00000bf0
        /*02fc*/ 	.word	0x000000ff
        /*0300*/ 	.word	0x00000108
        /*0304*/ 	.short	0x0100
        /*0306*/ 	.byte	0x09
	.zero		1


	//   ....[32]....
        /*0308*/ 	.word	0x00000c00
        /*030c*/ 	.word	0x000000ff
        /*0310*/ 	.word	0x000000f0
        /*0314*/ 	.short	0x0100
        /*0316*/ 	.byte	0x09
	.zero		1


	//   ....[33]....
        /*0318*/ 	.word	0x00000c10
        /*031c*/ 	.word	0x000000ff
        /*0320*/ 	.word	0x00000110
        /*0324*/ 	.short	0x0100
        /*0326*/ 	.byte	0x09
	.zero		1


	//   ....[34]....
        /*0328*/ 	.word	0x00000c20
        /*032c*/ 	.word	0x000000ff
        /*0330*/ 	.word	0x000000f8
        /*0334*/ 	.short	0x0100
        /*0336*/ 	.byte	0x09
	.zero		1


	//   ....[35]....
        /*0338*/ 	.word	0x00000c30
        /*033c*/ 	.word	0x000000ff
        /*0340*/ 	.word	0x00000118
        /*0344*/ 	.short	0x0100
        /*0346*/ 	.byte	0x09
	.zero		1


	//   ....[36]....
        /*0348*/ 	.word	0x00000d20
        /*034c*/ 	.word	0x000000ff
        /*0350*/ 	.word	0x00000120
        /*0354*/ 	.short	0x0100
        /*0356*/ 	.byte	0x08
	.zero		1


	//   ....[37]....
        /*0358*/ 	.word	0x00000d30
        /*035c*/ 	.word	0x000000ff
        /*0360*/ 	.word	0x00000130
        /*0364*/ 	.short	0x0100
        /*0366*/ 	.byte	0x08
	.zero		1


	//   ....[38]....
        /*0368*/ 	.word	0x00000d40
        /*036c*/ 	.word	0x000000ff
        /*0370*/ 	.word	0x00000128
        /*0374*/ 	.short	0x0100
        /*0376*/ 	.byte	0x08
	.zero		1


	//   ....[39]....
        /*0378*/ 	.word	0x00000d50
        /*037c*/ 	.word	0x000000ff
        /*0380*/ 	.word	0x00000138
        /*0384*/ 	.short	0x0100
        /*0386*/ 	.byte	0x08
	.zero		1


	//   ....[40]....
        /*0388*/ 	.word	0x00000e40
        /*038c*/ 	.word	0x000000ff
        /*0390*/ 	.word	0x00000140
        /*0394*/ 	.short	0x0100
        /*0396*/ 	.byte	0x06
	.zero		1


	//   ....[41]....
        /*0398*/ 	.word	0x00001860
        /*039c*/ 	.word	0x00000003
        /*03a0*/ 	.word	0x00000130
        /*03a4*/ 	.short	0x010a
        /*03a6*/ 	.byte	0xff
	.zero		1


	//   ....[42]....
        /*03a8*/ 	.word	0x00001890
        /*03ac*/ 	.word	0x00000003
        /*03b0*/ 	.word	0x00000120
        /*03b4*/ 	.short	0x0101
        /*03b6*/ 	.byte	0xff
	.zero		1


	//   ....[43]....
        /*03b8*/ 	.word	0x00001990
        /*03bc*/ 	.word	0x000000ff
        /*03c0*/ 	.word	0x00000040
        /*03c4*/ 	.short	0x010a
        /*03c6*/ 	.byte	0x08
	.zero		1


	//   ....[44]....
        /*03c8*/ 	.word	0x00001a60
        /*03cc*/ 	.word	0x000000ff
        /*03d0*/ 	.word	0x00000040
        /*03d4*/ 	.short	0x010a
        /*03d6*/ 	.byte	0x21
	.zero		1


	//   ....[45]....
        /*03d8*/ 	.word	0x00001c10
        /*03dc*/ 	.word	0x000000ff
        /*03e0*/ 	.word	0x00000040
        /*03e4*/ 	.short	0x010a
        /*03e6*/ 	.byte	0x08
	.zero		1


	//   ....[46]....
        /*03e8*/ 	.word	0x00001dd0
        /*03ec*/ 	.word	0x000000ff
        /*03f0*/ 	.word	0x000000b8
        /*03f4*/ 	.short	0x0101
        /*03f6*/ 	.byte	0x04
	.zero		1


	//   ....[47]....
        /*03f8*/ 	.word	0x00001df0
        /*03fc*/ 	.word	0x000000ff
        /*0400*/ 	.word	0x00000040
        /*0404*/ 	.short	0x010a
        /*0406*/ 	.byte	0x08
	.zero		1


	//   ....[48]....
        /*0408*/ 	.word	0x00001e70
        /*040c*/ 	.word	0x000000ff
        /*0410*/ 	.word	0x00000040
        /*0414*/ 	.short	0x010a
        /*0416*/ 	.byte	0x21
	.zero		1


	//   ....[49]....
        /*0418*/ 	.word	0x00002000
        /*041c*/ 	.word	0x000000ff
        /*0420*/ 	.word	0x00000040
        /*0424*/ 	.short	0x010a
        /*0426*/ 	.byte	0x08
	.zero		1


	//   ....[50]....
        /*0428*/ 	.word	0x000021f0
        /*042c*/ 	.word	0x00000002
        /*0430*/ 	.word	0x000000c0
        /*0434*/ 	.short	0x010a
        /*0436*/ 	.byte	0xff
	.zero		1


	//   ....[51]....
        /*0438*/ 	.word	0x000022b0
        /*043c*/ 	.word	0x00000002
        /*0440*/ 	.word	0x00000000
        /*0444*/ 	.short	0x0101
        /*0446*/ 	.byte	0xff
	.zero		1


	//   ....[52]....
        /*0448*/ 	.word	0x00002810
        /*044c*/ 	.word	0x000000ff
        /*0450*/ 	.word	0x00000000
        /*0454*/ 	.short	0x010a
        /*0456*/ 	.byte	0x05
	.zero		1


	//   ....[53]....
        /*0458*/ 	.word	0x000028a0
        /*045c*/ 	.word	0x000000ff
        /*0460*/ 	.word	0x00000000
        /*0464*/ 	.short	0x010a
        /*0466*/ 	.byte	0x05
	.zero		1


	//   ....[54]....
        /*0468*/ 	.word	0x00002930
        /*046c*/ 	.word	0x000000ff
        /*0470*/ 	.word	0x00000000
        /*0474*/ 	.short	0x010a
        /*0476*/ 	.byte	0x05
	.zero		1


	//   ....[55]....
        /*0478*/ 	.word	0x000029c0
        /*047c*/ 	.word	0x000000ff
        /*0480*/ 	.word	0x00000000
        /*0484*/ 	.short	0x010a
        /*0486*/ 	.byte	0x05
	.zero		1


	//   ....[56]....
        /*0488*/ 	.word	0x00002a50
        /*048c*/ 	.word	0x000000ff
        /*0490*/ 	.word	0x00000000
        /*0494*/ 	.short	0x010a
        /*0496*/ 	.byte	0x05
	.zero		1


	//   ....[57]....
        /*0498*/ 	.word	0x00002ae0
        /*049c*/ 	.word	0x000000ff
        /*04a0*/ 	.word	0x00000000
        /*04a4*/ 	.short	0x010a
        /*04a6*/ 	.byte	0x05
	.zero		1


	//   ....[58]....
        /*04a8*/ 	.word	0x00002b70
        /*04ac*/ 	.word	0x000000ff
        /*04b0*/ 	.word	0x00000000
        /*04b4*/ 	.short	0x010a
        /*04b6*/ 	.byte	0x05
	.zero		1


	//   ....[59]....
        /*04b8*/ 	.word	0x00002c10
        /*04bc*/ 	.word	0x00000000
        /*04c0*/ 	.word	0x00000000
        /*04c4*/ 	.short	0x010a
        /*04c6*/ 	.byte	0xff
	.zero		1


	//   ....[60]....
        /*04c8*/ 	.word	0x00002d40
        /*04cc*/ 	.word	0x00000000
        /*04d0*/ 	.word	0x00000120
        /*04d4*/ 	.short	0x010a
        /*04d6*/ 	.byte	0xff
	.zero		1


	//   ....[61]....
        /*04d8*/ 	.word	0x00002db0
        /*04dc*/ 	.word	0x00000004
        /*04e0*/ 	.word	0x00000000
        /*04e4*/ 	.short	0x0101
        /*04e6*/ 	.byte	0xff
	.zero		1


	//   ....[62]....
        /*04e8*/ 	.word	0x00002dd0
        /*04ec*/ 	.word	0x000000ff
        /*04f0*/ 	.word	0x000000d0
        /*04f4*/ 	.short	0x010a
        /*04f6*/ 	.byte	0x05
	.zero		1


	//   ....[63]....
        /*04f8*/ 	.word	0x00002ef0
        /*04fc*/ 	.word	0x00000000
        /*0500*/ 	.word	0x000000c0
        /*0504*/ 	.short	0x010a
        /*0506*/ 	.byte	0xff
	.zero		1


	//   ....[64]....
        /*0508*/ 	.word	0x00002ff0
        /*050c*/ 	.word	0x00000000
        /*0510*/ 	.word	0x00000000
        /*0514*/ 	.short	0x0101
        /*0516*/ 	.byte	0xff
	.zero		1


	//   ....[65]....
        /*0518*/ 	.word	0x00003080
        /*051c*/ 	.word	0x000000ff
        /*0520*/ 	.word	0x000000d0
        /*0524*/ 	.short	0x0106
        /*0526*/ 	.byte	0x05
	.zero		1


	//   ....[66]....
        /*0528*/ 	.word	0x000030a0
        /*052c*/ 	.word	0x000000ff
        /*0530*/ 	.word	0x000000d0
        /*0534*/ 	.short	0x010a
        /*0536*/ 	.byte	0x05
	.zero		1


	//   ....[67]....
        /*0538*/ 	.word	0x00003130
        /*053c*/ 	.word	0x000000ff
        /*0540*/ 	.word	0x000000d0
        /*0544*/ 	.short	0x0106
        /*0546*/ 	.byte	0x04
	.zero		1


	//   ....[68]....
        /*0548*/ 	.word	0x00003170
        /*054c*/ 	.word	0x00000000
        /*0550*/ 	.word	0x000000d0
        /*0554*/ 	.short	0x010a
        /*0556*/ 	.byte	0xff
	.zero		1


	//   ....[69]....
        /*0558*/ 	.word	0x000033b0
        /*055c*/ 	.word	0x000000ff
        /*0560*/ 	.word	0x00000008
        /*0564*/ 	.short	0x010a
        /*0566*/ 	.byte	0x06
	.zero		1


	//   ....[70]....
        /*0568*/ 	.word	0x000033d0
        /*056c*/ 	.word	0x000000ff
        /*0570*/ 	.word	0x00000008
        /*0574*/ 	.short	0x010a
        /*0576*/ 	.byte	0x06
	.zero		1


	//   ....[71]....
        /*0578*/ 	.word	0x00003560
        /*057c*/ 	.word	0x000000ff
        /*0580*/ 	.word	0x00000008
        /*0584*/ 	.short	0x010a
        /*0586*/ 	.byte	0x06
	.zero		1


	//   ....[72]....
        /*0588*/ 	.word	0x00003580
        /*058c*/ 	.word	0x000000ff
        /*0590*/ 	.word	0x00000008
        /*0594*/ 	.short	0x010a
        /*0596*/ 	.byte	0x06
	.zero		1


	//   ....[73]....
        /*0598*/ 	.word	0x00003640
        /*059c*/ 	.word	0x000000ff
        /*05a0*/ 	.word	0x00000000
        /*05a4*/ 	.short	0x0101
        /*05a6*/ 	.byte	0x07
	.zero		1


	//   ....[74]....
        /*05a8*/ 	.word	0x00003a00
        /*05ac*/ 	.word	0x00000000
        /*05b0*/ 	.word	0x000000c0
        /*05b4*/ 	.short	0x010a
        /*05b6*/ 	.byte	0xff
	.zero		1


	//   ....[75]....
        /*05b8*/ 	.word	0x00003ac0
        /*05bc*/ 	.word	0x00000000
        /*05c0*/ 	.word	0x00000000
        /*05c4*/ 	.short	0x0101
        /*05c6*/ 	.byte	0xff
	.zero		1


	//   ....[76]....
        /*05c8*/ 	.word	0x00003b70
        /*05cc*/ 	.word	0x000000ff
        /*05d0*/ 	.word	0x00000000
        /*05d4*/ 	.short	0x010a
        /*05d6*/ 	.byte	0x09
	.zero		1


	//   ....[77]....
        /*05d8*/ 	.word	0x00003b90
        /*05dc*/ 	.word	0x000000ff
        /*05e0*/ 	.word	0x00000100
        /*05e4*/ 	.short	0x010a
        /*05e6*/ 	.byte	0x08
	.zero		1


	//   ....[78]....
        /*05e8*/ 	.word	0x00003c40
        /*05ec*/ 	.word	0x000000ff
        /*05f0*/ 	.word	0x00000000
        /*05f4*/ 	.short	0x010a
        /*05f6*/ 	.byte	0x0e
	.zero		1


	//   ....[79]....
        /*05f8*/ 	.word	0x00003d70
        /*05fc*/ 	.word	0x000000ff
        /*0600*/ 	.word	0x00000000
        /*0604*/ 	.short	0x010a
        /*0606*/ 	.byte	0x26
	.zero		1


	//   ....[80]....
        /*0608*/ 	.word	0x000041b0
        /*060c*/ 	.word	0x000000ff
        /*0610*/ 	.word	0x00000000
        /*0614*/ 	.short	0x010a
        /*0616*/ 	.byte	0x08
	.zero		1


	//   ....[81]....
        /*0618*/ 	.word	0x00004240
        /*061c*/ 	.word	0x000000ff
        /*0620*/ 	.word	0x00000000
        /*0624*/ 	.short	0x010a
        /*0626*/ 	.byte	0x08
	.zero		1


	//   ....[82]....
        /*0628*/ 	.word	0x000042d0
        /*062c*/ 	.word	0x000000ff
        /*0630*/ 	.word	0x00000000
        /*0634*/ 	.short	0x010a
        /*0636*/ 	.byte	0x08
	.zero		1


	//   ....[83]....
        /*0638*/ 	.word	0x00004370
        /*063c*/ 	.word	0x00000000
        /*0640*/ 	.word	0x00000000
        /*0644*/ 	.short	0x010a
        /*0646*/ 	.byte	0xff
	.zero		1


	//   ....[84]....
        /*0648*/ 	.word	0x000043b0
        /*064c*/ 	.word	0x00000000
        /*0650*/ 	.word	0x00000000
        /*0654*/ 	.short	0x010a
        /*0656*/ 	.byte	0xff
	.zero		1


	//   ....[85]....
        /*0658*/ 	.word	0x00004420
        /*065c*/ 	.word	0x000000ff
        /*0660*/ 	.word	0x00000000
        /*0664*/ 	.short	0x0101
        /*0666*/ 	.byte	0x05
	.zero		1


	//   ....[86]....
        /*0668*/ 	.word	0x00004460
        /*066c*/ 	.word	0x000000ff
        /*0670*/ 	.word	0x00000140
        /*0674*/ 	.short	0x010a
        /*0676*/ 	.byte	0x07
	.zero		1


	//   ....[87]....
        /*0678*/ 	.word	0x000044b0
        /*067c*/ 	.word	0x000000ff
        /*0680*/ 	.word	0x00000000
        /*0684*/ 	.short	0x0101
        /*0686*/ 	.byte	0x05
	.zero		1


	//   ....[88]....
        /*0688*/ 	.word	0x000048c0
        /*068c*/ 	.word	0x00000000
        /*0690*/ 	.word	0x000000c0
        /*0694*/ 	.short	0x010a
        /*0696*/ 	.byte	0xff
	.zero		1


	//   ....[89]....
        /*0698*/ 	.word	0x00004980
        /*069c*/ 	.word	0x00000000
        /*06a0*/ 	.word	0x00000000
        /*06a4*/ 	.short	0x0101
        /*06a6*/ 	.byte	0xff
	.zero		1


	//   ....[90]....
        /*06a8*/ 	.word	0x00004ca0
        /*06ac*/ 	.word	0x000000ff
        /*06b0*/ 	.word	0x000000b8
        /*06b4*/ 	.short	0x010a
        /*06b6*/ 	.byte	0x06
	.zero		1


	//   ....[91]....
        /*06b8*/ 	.word	0x00004ec0
        /*06bc*/ 	.word	0x000000ff
        /*06c0*/ 	.word	0x00000098
        /*06c4*/ 	.short	0x010a
        /*06c6*/ 	.byte	0x0f
	.zero		1


	//   ....[92]....
        /*06c8*/ 	.word	0x00005170
        /*06cc*/ 	.word	0x000000ff
        /*06d0*/ 	.word	0x00000080
        /*06d4*/ 	.short	0x010b
        /*06d6*/ 	.byte	0x0f
	.zero		1


	//   ....[93]....
        /*06d8*/ 	.word	0x000051f0
        /*06dc*/ 	.word	0x000000ff
        /*06e0*/ 	.word	0x00000000
        /*06e4*/ 	.short	0x0101
        /*06e6*/ 	.byte	0x10
	.zero		1


	//   ....[94]....
        /*06e8*/ 	.word	0x00005230
        /*06ec*/ 	.word	0x000000ff
        /*06f0*/ 	.word	0x00000098
        /*06f4*/ 	.short	0x010a
        /*06f6*/ 	.byte	0x0d
	.zero		1


	//   ....[95]....
        /*06f8*/ 	.word	0x00005470
        /*06fc*/ 	.word	0x000000ff
        /*0700*/ 	.word	0x00000080
        /*0704*/ 	.short	0x010b
        /*0706*/ 	.byte	0x0d
	.zero		1


	//   ....[96]....
        /*0708*/ 	.word	0x000054e0
        /*070c*/ 	.word	0x000000ff
        /*0710*/ 	.word	0x00000000
        /*0714*/ 	.short	0x0101
        /*0716*/ 	.byte	0x0f
	.zero		1


	//   ....[97]....
        /*0718*/ 	.word	0x00005530
        /*071c*/ 	.word	0x000000ff
        /*0720*/ 	.word	0x00000000
        /*0724*/ 	.short	0x010a
        /*0726*/ 	.byte	0x04
	.zero		1


	//   ....[98]....
        /*0728*/ 	.word	0x000055c0
        /*072c*/ 	.word	0x000000ff
        /*0730*/ 	.word	0x00000000
        /*0734*/ 	.short	0x010a
        /*0736*/ 	.byte	0x04
	.zero		1


	//   ....[99]....
        /*0738*/ 	.word	0x00005660
        /*073c*/ 	.word	0x00000000
        /*0740*/ 	.word	0x00000000
        /*0744*/ 	.short	0x010a
        /*0746*/ 	.byte	0xff
	.zero		1


	//   ....[100]....
        /*0748*/ 	.word	0x000059a0
        /*074c*/ 	.word	0x00000000
        /*0750*/ 	.word	0x000000c0
        /*0754*/ 	.short	0x010a
        /*0756*/ 	.byte	0xff
	.zero		1


	//   ....[101]....
        /*0758*/ 	.word	0x00005ab0
        /*075c*/ 	.word	0x00000000
        /*0760*/ 	.word	0x00000000
        /*0764*/ 	.short	0x0101
        /*0766*/ 	.byte	0xff
	.zero		1


	//   ....[102]....
        /*0768*/ 	.word	0x00006500
        /*076c*/ 	.word	0x00000000
        /*0770*/ 	.word	0x00000080
        /*0774*/ 	.short	0x010a
        /*0776*/ 	.byte	0xff
	.zero		1


	//   ....[103]....
        /*0778*/ 	.word	0x00006540
        /*077c*/ 	.word	0x0000004c
        /*0780*/ 	.word	0x000000e0
        /*0784*/ 	.short	0x010a
        /*0786*/ 	.byte	0xff
	.zero		1


	//   ....[104]....
        /*0788*/ 	.word	0x00006650
        /*078c*/ 	.word	0x00000000
        /*0790*/ 	.word	0x00000080
        /*0794*/ 	.short	0x010a
        /*0796*/ 	.byte	0xff
	.zero		1


	//   ....[105]....
        /*0798*/ 	.word	0x00006760
        /*079c*/ 	.word	0x0000004c
        /*07a0*/ 	.word	0x000000e0
        /*07a4*/ 	.short	0x010a
        /*07a6*/ 	.byte	0xff
	.zero		1


	//   ....[106]....
        /*07a8*/ 	.word	0x00006f70
        /*07ac*/ 	.word	0x00000000
        /*07b0*/ 	.word	0x00000000
        /*07b4*/ 	.short	0x0101
        /*07b6*/ 	.byte	0xff
	.zero		1


	//   ....[107]....
        /*07b8*/ 	.word	0x00006f80
        /*07bc*/ 	.word	0x00000002
        /*07c0*/ 	.word	0x00000080
        /*07c4*/ 	.short	0x010a
        /*07c6*/ 	.byte	0xff
	.zero		1


	//   ....[108]....
        /*07c8*/ 	.word	0x00007040
        /*07cc*/ 	.word	0x00000002
        /*07d0*/ 	.word	0x00000080
        /*07d4*/ 	.short	0x010a
        /*07d6*/ 	.byte	0xff
	.zero		1


	//   ....[109]....
        /*07d8*/ 	.word	0x00007320
        /*07dc*/ 	.word	0x0000004c
        /*07e0*/ 	.word	0x00000000
        /*07e4*/ 	.short	0x0101
        /*07e6*/ 	.byte	0xff
	.zero		1


	//   ....[110]....
        /*07e8*/ 	.word	0x00007960
        /*07ec*/ 	.word	0x00000002
        /*07f0*/ 	.word	0x00000000
        /*07f4*/ 	.short	0x0101
        /*07f6*/ 	.byte	0xff
	.zero		1


	//   ....[111]....
        /*07f8*/ 	.word	0x00007bd0
        /*07fc*/ 	.word	0x000000ff
        /*0800*/ 	.word	0x00000000
        /*0804*/ 	.short	0x0101
        /*0806*/ 	.byte	0x04
	.zero		1


	//   ....[112]....
        /*0808*/ 	.word	0x00007bf0
        /*080c*/ 	.word	0x00000003
        /*0810*/ 	.word	0x00000130
        /*0814*/ 	.short	0x010a
        /*0816*/ 	.byte	0xff
	.zero		1


	//   ....[113]....
        /*0818*/ 	.word	0x00007c50
        /*081c*/ 	.word	0x00000002
        /*0820*/ 	.word	0x00000040
        /*0824*/ 	.short	0x010a
        /*0826*/ 	.byte	0xff
	.zero		1


	//   ....[114]....
        /*0828*/ 	.word	0x00007cb0
        /*082c*/ 	.word	0x00000002
        /*0830*/ 	.word	0x00000040
        /*0834*/ 	.short	0x010a
        /*0836*/ 	.byte	0xff
	.zero		1


	//   ....[115]....
        /*0838*/ 	.word	0x00007d00
        /*083c*/ 	.word	0x00000002
        /*0840*/ 	.word	0x000000c0
        /*0844*/ 	.short	0x010a
        /*0846*/ 	.byte	0xff
	.zero		1


	//   ....[116]....
        /*0848*/ 	.word	0x00007d60
        /*084c*/ 	.word	0x00000000
        /*0850*/ 	.word	0x00000000
        /*0854*/ 	.short	0x010a
        /*0856*/ 	.byte	0xff
	.zero		1


	//   ....[117]....
        /*0858*/ 	.word	0x00007dc0
        /*085c*/ 	.word	0x00000000
        /*0860*/ 	.word	0x00000000
        /*0864*/ 	.short	0x010a
        /*0866*/ 	.byte	0xff
	.zero		1


	//   ....[118]....
        /*0868*/ 	.word	0x00007e20
        /*086c*/ 	.word	0x00000000
        /*0870*/ 	.word	0x00000000
        /*0874*/ 	.short	0x010a
        /*0876*/ 	.byte	0xff
	.zero		1


	//   ....[119]....
        /*0878*/ 	.word	0x00007e80
        /*087c*/ 	.word	0x00000000
        /*0880*/ 	.word	0x00000000
        /*0884*/ 	.short	0x010a
        /*0886*/ 	.byte	0xff
	.zero		1


	//   ....[120]....
        /*0888*/ 	.word	0x00007ee0
        /*088c*/ 	.word	0x00000000
        /*0890*/ 	.word	0x00000000
        /*0894*/ 	.short	0x010a
        /*0896*/ 	.byte	0xff
	.zero		1


	//   ....[121]....
        /*0898*/ 	.word	0x00007f40
        /*089c*/ 	.word	0x00000000
        /*08a0*/ 	.word	0x00000000
        /*08a4*/ 	.short	0x010a
        /*08a6*/ 	.byte	0xff
	.zero		1


	//   ....[122]....
        /*08a8*/ 	.word	0x00007fa0
        /*08ac*/ 	.word	0x00000000
        /*08b0*/ 	.word	0x00000000
        /*08b4*/ 	.short	0x010a
        /*08b6*/ 	.byte	0xff
	.zero		1


	//   ....[123]....
        /*08b8*/ 	.word	0x00007ff0
        /*08bc*/ 	.word	0x00000000
        /*08c0*/ 	.word	0x00000120
        /*08c4*/ 	.short	0x010a
        /*08c6*/ 	.byte	0xff
	.zero		1


	//   ....[124]....
        /*08c8*/ 	.word	0x00008050
        /*08cc*/ 	.word	0x00000000
        /*08d0*/ 	.word	0x000000d0
        /*08d4*/ 	.short	0x010a
        /*08d6*/ 	.byte	0xff
	.zero		1


	//   ....[125]....
        /*08d8*/ 	.word	0x000080a0
        /*08dc*/ 	.word	0x00000000
        /*08e0*/ 	.word	0x000000c0
        /*08e4*/ 	.short	0x010a
        /*08e6*/ 	.byte	0xff
	.zero		1


	//   ....[126]....
        /*08e8*/ 	.word	0x00008100
        /*08ec*/ 	.word	0x00000000
        /*08f0*/ 	.word	0x000000d0
        /*08f4*/ 	.short	0x010a
        /*08f6*/ 	.byte	0xff
	.zero		1


	//   ....[127]....
        /*08f8*/ 	.word	0x00008160
        /*08fc*/ 	.word	0x00000004
        /*0900*/ 	.word	0x00000008
        /*0904*/ 	.short	0x010a
        /*0906*/ 	.byte	0xff
	.zero		1


	//   ....[128]....
        /*0908*/ 	.word	0x00008240
        /*090c*/ 	.word	0x00000002
        /*0910*/ 	.word	0x00000008
        /*0914*/ 	.short	0x010a
        /*0916*/ 	.byte	0xff
	.zero		1


	//   ....[129]....
        /*0918*/ 	.word	0x00008290
        /*091c*/ 	.word	0x00000000
        /*0920*/ 	.word	0x000000c0
        /*0924*/ 	.short	0x010a
        /*0926*/ 	.byte	0xff
	.zero		1


	//   ....[130]....
        /*0928*/ 	.word	0x000082f0
        /*092c*/ 	.word	0x00000000
        /*0930*/ 	.word	0x00000100
        /*0934*/ 	.short	0x010a
        /*0936*/ 	.byte	0xff
	.zero		1


	//   ....[131]....
        /*0938*/ 	.word	0x00008350
        /*093c*/ 	.word	0x00000000
        /*0940*/ 	.word	0x00000000
        /*0944*/ 	.short	0x010a
        /*0946*/ 	.byte	0xff
	.zero		1


	//   ....[132]....
        /*0948*/ 	.word	0x000083b0
        /*094c*/ 	.word	0x00000000
        /*0950*/ 	.word	0x00000000
        /*0954*/ 	.short	0x010a
        /*0956*/ 	.byte	0xff
	.zero		1


	//   ....[133]....
        /*0958*/ 	.word	0x00008410
        /*095c*/ 	.word	0x00000000
        /*0960*/ 	.word	0x00000000
        /*0964*/ 	.short	0x010a
        /*0966*/ 	.byte	0xff
	.zero		1


	//   ....[134]....
        /*0968*/ 	.word	0x00008470
        /*096c*/ 	.word	0x00000000
        /*0970*/ 	.word	0x00000000
        /*0974*/ 	.short	0x010a
        /*0976*/ 	.byte	0xff
	.zero		1


	//   ....[135]....
        /*0978*/ 	.word	0x000084d0
        /*097c*/ 	.word	0x00000000
        /*0980*/ 	.word	0x00000140
        /*0984*/ 	.short	0x010a
        /*0986*/ 	.byte	0xff
	.zero		1


	//   ....[136]....
        /*0988*/ 	.word	0x00008520
        /*098c*/ 	.word	0x00000000
        /*0990*/ 	.word	0x000000c0
        /*0994*/ 	.short	0x010a
        /*0996*/ 	.byte	0xff
	.zero		1


	//   ....[137]....
        /*0998*/ 	.word	0x00008580
        /*099c*/ 	.word	0x00000000
        /*09a0*/ 	.word	0x000000b8
        /*09a4*/ 	.short	0x010a
        /*09a6*/ 	.byte	0xff
	.zero		1


	//   ....[138]....
        /*09a8*/ 	.word	0x000085e0
        /*09ac*/ 	.word	0x00000000
        /*09b0*/ 	.word	0x00000098
        /*09b4*/ 	.short	0x010a
        /*09b6*/ 	.byte	0xff
	.zero		1


	//   ....[139]....
        /*09b8*/ 	.word	0x00008640
        /*09bc*/ 	.word	0x00000003
        /*09c0*/ 	.word	0x00000098
        /*09c4*/ 	.short	0x010a
        /*09c6*/ 	.byte	0xff
	.zero		1


	//   ....[140]....
        /*09c8*/ 	.word	0x000086a0
        /*09cc*/ 	.word	0x00000000
        /*09d0*/ 	.word	0x00000000
        /*09d4*/ 	.short	0x010a
        /*09d6*/ 	.byte	0xff
	.zero		1


	//   ....[141]....
        /*09d8*/ 	.word	0x00008700
        /*09dc*/ 	.word	0x00000000
        /*09e0*/ 	.word	0x00000000
        /*09e4*/ 	.short	0x010a
        /*09e6*/ 	.byte	0xff
	.zero		1


	//   ....[142]....
        /*09e8*/ 	.word	0x00008750
        /*09ec*/ 	.word	0x00000000
        /*09f0*/ 	.word	0x000000c0
        /*09f4*/ 	.short	0x010a
        /*09f6*/ 	.byte	0xff
	.zero		1


	//   ....[143]....
        /*09f8*/ 	.word	0x000087a0
        /*09fc*/ 	.word	0x00000000
        /*0a00*/ 	.word	0x00000080
        /*0a04*/ 	.short	0x010a
        /*0a06*/ 	.byte	0xff
	.zero		1


	//   ....[144]....
        /*0a08*/ 	.word	0x000087f0
        /*0a0c*/ 	.word	0x0000004c
        /*0a10*/ 	.word	0x000000e0
        /*0a14*/ 	.short	0x010a
        /*0a16*/ 	.byte	0xff
	.zero		1


	//   ....[145]....
        /*0a18*/ 	.word	0x00008840
        /*0a1c*/ 	.word	0x00000002
        /*0a20*/ 	.word	0x00000080
        /*0a24*/ 	.short	0x010a
        /*0a26*/ 	.byte	0xff
	.zero		1


	//----- nvinfo : EIATTR_NUM_MBARRIERS
	.align		4
.L_47:
        /*0a28*/ 	.byte	0x03, 0x38
        /*0a2a*/ 	.short	0x0029


	//----- nvinfo : EIATTR_EXIT_INSTR_OFFSETS
	.align		4
        /*0a2c*/ 	.byte	0x04, 0x1c
        /*0a2e*/ 	.short	(.L_49 - .L_48)


	//   ....[0]....
.L_48:
        /*0a30*/ 	.word	0x00002c40


	//   ....[1]....
        /*0a34*/ 	.word	0x00003140


	//   ....[2]....
        /*0a38*/ 	.word	0x000031a0


	//   ....[3]....
        /*0a3c*/ 	.word	0x000046e0


	//   ....[4]....
        /*0a40*/ 	.word	0x00005690


	//   ....[5]....
        /*0a44*/ 	.word	0x000056d0


	//   ....[6]....
        /*0a48*/ 	.word	0x00007ac0


	//   ....[7]....
        /*0a4c*/ 	.word	0x00007b40


	//   ....[8]....
        /*0a50*/ 	.word	0x00007b70


	//   ....[9]....
        /*0a54*/ 	.word	0x00007be0


	//----- nvinfo : EIATTR_MAX_THREADS
	.align		4
.L_49:
        /*0a58*/ 	.byte	0x04, 0x05
        /*0a5a*/ 	.short	(.L_51 - .L_50)
.L_50:
        /*0a5c*/ 	.word	0x00000100
        /*0a60*/ 	.word	0x00000001
        /*0a64*/ 	.word	0x00000001


	//----- nvinfo : EIATTR_CRS_STACK_SIZE
	.align		4
.L_51:
        /*0a68*/ 	.byte	0x04, 0x1e
        /*0a6a*/ 	.short	(.L_53 - .L_52)
.L_52:
        /*0a6c*/ 	.word	0x00000000


	//----- nvinfo : EIATTR_CBANK_PARAM_SIZE
	.align		4
.L_53:
        /*0a70*/ 	.byte	0x03, 0x19
        /*0a72*/ 	.short	0x0800


	//----- nvinfo : EIATTR_PARAM_CBANK
	.align		4
        /*0a74*/ 	.byte	0x04, 0x0a
        /*0a76*/ 	.short	(.L_55 - .L_54)
	.align		4
.L_54:
        /*0a78*/ 	.word	index@(.nv.constant0._ZN7cutlass13device_kernelINS_4gemm6kernel13GemmUniversalIN4cute5tupleIJiiiiEEENS1_10collective13CollectiveMmaINS1_35MainloopSm100TmaUmmaWarpSpecializedILi8ELi2ELi4ENS5_IJNS4_1CILi2EEENSA_ILi1EEESC_EEEEENS5_IJNSA_ILi128EEENSA_ILi64EEESF_EEENS_6half_tENS5_IJlSC_lEEESI_SJ_NS4_8TiledMMAINS4_8MMA_AtomIJNS4_26SM100_MMA_F16BF16_2x1SM_SSISI_SI_fLi128ELi64ELNS4_4UMMA5MajorE0ELSO_0ELNSN_7ScaleInE0ELSP_0EEEEEENS4_6LayoutINS5_IJSC_SC_SC_EEENS5_IJNSA_ILi0EEESU_SU_EEEEENS5_IJNS4_10UnderscoreESX_SX_EEEEENS4_18SM100_TMA_2SM_LOADENS4_14ComposedLayoutINS4_7SwizzleILi3ELi4ELi3EEENS4_18smem_ptr_flag_bitsILi16EEENSS_INS5_IJNSA_ILi8EEESG_EEENS5_IJSG_SC_EEEEEEEvNS4_8identityES10_S1A_vS1B_EENS_8epilogue10collective18CollectiveEpilogueINS1D_23Sm100TmaWarpSpecializedILi3ELi2ELi16ELb1ELb0EEEJNS5_IJSG_SG_SF_EEENS5_IJNSS_ISG_SC_EENSS_INS5_IJNSA_ILi16EEESB_EEENS5_IJSC_NSA_ILi32EEEEEEEEEEESI_SJ_SI_SJ_NS1D_6fusion15FusionCallbacksIS1H_NS1Q_17LinearCombinationISI_fSI_fLNS_15FloatRoundStyleE2EEES1I_S1P_JEEENS4_5SM1004TMEM4LOAD26SM100_TMEM_LOAD_32dp32b16xENS4_13SM90_TMA_LOADENS11_INS12_ILi1ELi4ELi3EEES15_NSS_INS5_IJS16_S1K_EEENS5_IJS1K_SC_EEEEEEENS4_39AutoVectorizingCopyWithAssumedAlignmentILi128EEENS4_14SM90_TMA_STOREES25_S27_S27_EEEvvEEEEvNT_6ParamsE)
        /*0a7c*/ 	.short	0x0380
        /*0a7e*/ 	.short	0x0800


	//----- nvinfo : EIATTR_SW_WAR
	.align		4
.L_55:
        /*0a80*/ 	.byte	0x04, 0x36
        /*0a82*/ 	.short	(.L_57 - .L_56)
.L_56:
        /*0a84*/ 	.word	0x00000008
.L_57:


//--------------------- .nv.callgraph             --------------------------
	.section	.nv.callgraph,"",@"SHT_CUDA_CALLGRAPH"
	.align	4
	.sectionentsize	8
	.align		4
        /*0000*/ 	.word	0x00000000
	.align		4
        /*0004*/ 	.word	0xffffffff
	.align		4
        /*0008*/ 	.word	index@(_ZN7cutlass13device_kernelINS_4gemm6kernel13GemmUniversalIN4cute5tupleIJiiiiEEENS1_10collective13CollectiveMmaINS1_35MainloopSm100TmaUmmaWarpSpecializedILi8ELi2ELi4ENS5_IJNS4_1CILi2EEENSA_ILi1EEESC_EEEEENS5_IJNSA_ILi128EEENSA_ILi64EEESF_EEENS_6half_tENS5_IJlSC_lEEESI_SJ_NS4_8TiledMMAINS4_8MMA_AtomIJNS4_26SM100_MMA_F16BF16_2x1SM_SSISI_SI_fLi128ELi64ELNS4_4UMMA5MajorE0ELSO_0ELNSN_7ScaleInE0ELSP_0EEEEEENS4_6LayoutINS5_IJSC_SC_SC_EEENS5_IJNSA_ILi0EEESU_SU_EEEEENS5_IJNS4_10UnderscoreESX_SX_EEEEENS4_18SM100_TMA_2SM_LOADENS4_14ComposedLayoutINS4_7SwizzleILi3ELi4ELi3EEENS4_18smem_ptr_flag_bitsILi16EEENSS_INS5_IJNSA_ILi8EEESG_EEENS5_IJSG_SC_EEEEEEEvNS4_8identityES10_S1A_vS1B_EENS_8epilogue10collective18CollectiveEpilogueINS1D_23Sm100TmaWarpSpecializedILi3ELi2ELi16ELb1ELb0EEEJNS5_IJSG_SG_SF_EEENS5_IJNSS_ISG_SC_EENSS_INS5_IJNSA_ILi16EEESB_EEENS5_IJSC_NSA_ILi32EEEEEEEEEEESI_SJ_SI_SJ_NS1D_6fusion15FusionCallbacksIS1H_NS1Q_17LinearCombinationISI_fSI_fLNS_15FloatRoundStyleE2EEES1I_S1P_JEEENS4_5SM1004TMEM4LOAD26SM100_TMEM_LOAD_32dp32b16xENS4_13SM90_TMA_LOADENS11_INS12_ILi1ELi4ELi3EEES15_NSS_INS5_IJS16_S1K_EEENS5_IJS1K_SC_EEEEEEENS4_39AutoVectorizingCopyWithAssumedAlignmentILi128EEENS4_14SM90_TMA_STOREES25_S27_S27_EEEvvEEEEvNT_6ParamsE)
	.align		4
        /*000c*/ 	.word	index@(__assertfail)
	.align		4
        /*0010*/ 	.word	0x00000000
	.align		4
        /*0014*/ 	.word	0xfffffffe
	.align		4
        /*0018*/ 	.word	0x00000000
	.align		4
        /*001c*/ 	.word	0xfffffffd
	.align		4
        /*0020*/ 	.word	0x00000000
	.align		4
        /*0024*/ 	.word	0xfffffffc


//--------------------- .nv.constant4             --------------------------
	.section	.nv.constant4,"a",@progbits
	.align	8
	.align		8
.nv.constant4:
        /*0000*/ 	.dword	__assertfail
	.align		8
        /*0008*/ 	.dword	__unnamed_1
	.align		8
        /*0010*/ 	.dword	__unnamed_2
	.align		8
        /*0018*/ 	.dword	_ZN39_INTERNAL_e8f624b1_4_k_cu_428d7377_68314cuda3std3__45__cpo5beginE
	.align		8
        /*0020*/ 	.dword	_ZN39_INTERNAL_e8f624b1_4_k_cu_428d7377_68314cuda3std3__45__cpo3endE
	.align		8
        /*0028*/ 	.dword	_ZN39_INTERNAL_e8f624b1_4_k_cu_428d7377_68314cuda3std3__45__cpo6cbeginE
	.align		8
        /*0030*/ 	.dword	_ZN39_INTERNAL_e8f624b1_4_k_cu_428d7377_68314cuda3std3__45__cpo4cendE
	.align		8
        /*0038*/ 	.dword	_ZN39_INTERNAL_e8f624b1_4_k_cu_428d7377_68314cuda3std3__441_GLOBAL__N__e8f624b1_4_k_cu_428d7377_68316ignoreE
	.align		8
        /*0040*/ 	.dword	_ZN39_INTERNAL_e8f624b1_4_k_cu_428d7377_68314cuda3std3__419piecewise_constructE
	.align		8
        /*0048*/ 	.dword	_ZN39_INTERNAL_e8f624b1_4_k_cu_428d7377_68314cuda3std3__48in_placeE
	.align		8
        /*0050*/ 	.dword	_ZN39_INTERNAL_e8f624b1_4_k_cu_428d7377_68314cuda3std6ranges3__45__cpo4swapE
	.align		8
        /*0058*/ 	.dword	_ZN39_INTERNAL_e8f624b1_4_k_cu_428d7377_68314cuda3std6ranges3__45__cpo9iter_moveE
	.align		8
        /*0060*/ 	.dword	_ZN39_INTERNAL_e8f624b1_4_k_cu_428d7377_68314cute7productE
	.align		8
        /*0068*/ 	.dword	_ZN39_INTERNAL_e8f624b1_4_k_cu_428d7377_68314cute1_E
	.align		8
        /*0070*/ 	.dword	$str$25
	.align		8
        /*0078*/ 	.dword	$str$26
	.align		8
        /*0080*/ 	.dword	$str$27
	.align		8
        /*0088*/ 	.dword	$str$28


//--------------------- .text._ZN7cutlass13device_kernelINS_4gemm6kernel13GemmUniversalIN4cute5tupleIJiiiiEEENS1_10collective13CollectiveMmaINS1_35MainloopSm100TmaUmmaWarpSpecializedILi8ELi2ELi4ENS5_IJNS4_1CILi2EEENSA_ILi1EEESC_EEEEENS5_IJNSA_ILi128EEENSA_ILi64EEESF_EEENS_6half_tENS5_IJlSC_lEEESI_SJ_NS4_8TiledMMAINS4_8MMA_AtomIJNS4_26SM100_MMA_F16BF16_2x1SM_SSISI_SI_fLi128ELi64ELNS4_4UMMA5MajorE0ELSO_0ELNSN_7ScaleInE0ELSP_0EEEEEENS4_6LayoutINS5_IJSC_SC_SC_EEENS5_IJNSA_ILi0EEESU_SU_EEEEENS5_IJNS4_10UnderscoreESX_SX_EEEEENS4_18SM100_TMA_2SM_LOADENS4_14ComposedLayoutINS4_7SwizzleILi3ELi4ELi3EEENS4_18smem_ptr_flag_bitsILi16EEENSS_INS5_IJNSA_ILi8EEESG_EEENS5_IJSG_SC_EEEEEEEvNS4_8identityES10_S1A_vS1B_EENS_8epilogue10collective18CollectiveEpilogueINS1D_23Sm100TmaWarpSpecializedILi3ELi2ELi16ELb1ELb0EEEJNS5_IJSG_SG_SF_EEENS5_IJNSS_ISG_SC_EENSS_INS5_IJNSA_ILi16EEESB_EEENS5_IJSC_NSA_ILi32EEEEEEEEEEESI_SJ_SI_SJ_NS1D_6fusion15FusionCallbacksIS1H_NS1Q_17LinearCombinationISI_fSI_fLNS_15FloatRoundStyleE2EEES1I_S1P_JEEENS4_5SM1004TMEM4LOAD26SM100_TMEM_LOAD_32dp32b16xENS4_13SM90_TMA_LOADENS11_INS12_ILi1ELi4ELi3EEES15_NSS_INS5_IJS16_S1K_EEENS5_IJS1K_SC_EEEEEEENS4_39AutoVectorizingCopyWithAssumedAlignmentILi128EEENS4_14SM90_TMA_STOREES25_S27_S27_EEEvvEEEEvNT_6ParamsE --------------------------
	.section	.text._ZN7cutlass13device_kernelINS_4gemm6kernel13GemmUniversalIN4cute5tupleIJiiiiEEENS1_10collective13CollectiveMmaINS1_35MainloopSm100TmaUmmaWarpSpecializedILi8ELi2ELi4ENS5_IJNS4_1CILi2EEENSA_ILi1EEESC_EEEEENS5_IJNSA_ILi128EEENSA_ILi64EEESF_EEENS_6half_tENS5_IJlSC_lEEESI_SJ_NS4_8TiledMMAINS4_8MMA_AtomIJNS4_26SM100_MMA_F16BF16_2x1SM_SSISI_SI_fLi128ELi64ELNS4_4UMMA5MajorE0ELSO_0ELNSN_7ScaleInE0ELSP_0EEEEEENS4_6LayoutINS5_IJSC_SC_SC_EEENS5_IJNSA_ILi0EEESU_SU_EEEEENS5_IJNS4_10UnderscoreESX_SX_EEEEENS4_18SM100_TMA_2SM_LOADENS4_14ComposedLayoutINS4_7SwizzleILi3ELi4ELi3EEENS4_18smem_ptr_flag_bitsILi16EEENSS_INS5_IJNSA_ILi8EEESG_EEENS5_IJSG_SC_EEEEEEEvNS4_8identityES10_S1A_vS1B_EENS_8epilogue10collective18CollectiveEpilogueINS1D_23Sm100TmaWarpSpecializedILi3ELi2ELi16ELb1ELb0EEEJNS5_IJSG_SG_SF_EEENS5_IJNSS_ISG_SC_EENSS_INS5_IJNSA_ILi16EEESB_EEENS5_IJSC_NSA_ILi32EEEEEEEEEEESI_SJ_SI_SJ_NS1D_6fusion15FusionCallbacksIS1H_NS1Q_17LinearCombinationISI_fSI_fLNS_15FloatRoundStyleE2EEES1I_S1P_JEEENS4_5SM1004TMEM4LOAD26SM100_TMEM_LOAD_32dp32b16xENS4_13SM90_TMA_LOADENS11_INS12_ILi1ELi4ELi3EEES15_NSS_INS5_IJS16_S1K_EEENS5_IJS1K_SC_EEEEEEENS4_39AutoVectorizingCopyWithAssumedAlignmentILi128EEENS4_14SM90_TMA_STOREES25_S27_S27_EEEvvEEEEvNT_6ParamsE,"ax",@progbits
	.align	128
.text._ZN7cutlass13device_kernelINS_4gemm6kernel13GemmUniversalIN4cute5tupleIJiiiiEEENS1_10collective13CollectiveMmaINS1_35MainloopSm100TmaUmmaWarpSpecializedILi8ELi2ELi4ENS5_IJNS4_1CILi2EEENSA_ILi1EEESC_EEEEENS5_IJNSA_ILi128EEENSA_ILi64EEESF_EEENS_6half_tENS5_IJlSC_lEEESI_SJ_NS4_8TiledMMAINS4_8MMA_AtomIJNS4_26SM100_MMA_F16BF16_2x1SM_SSISI_SI_fLi128ELi64ELNS4_4UMMA5MajorE0ELSO_0ELNSN_7ScaleInE0ELSP_0EEEEEENS4_6LayoutINS5_IJSC_SC_SC_EEENS5_IJNSA_ILi0EEESU_SU_EEEEENS5_IJNS4_10UnderscoreESX_SX_EEEEENS4_18SM100_TMA_2SM_LOADENS4_14ComposedLayoutINS4_7SwizzleILi3ELi4ELi3EEENS4_18smem_ptr_flag_bitsILi16EEENSS_INS5_IJNSA_ILi8EEESG_EEENS5_IJSG_SC_EEEEEEEvNS4_8identityES10_S1A_vS1B_EENS_8epilogue10collective18CollectiveEpilogueINS1D_23Sm100TmaWarpSpecializedILi3ELi2ELi16ELb1ELb0EEEJNS5_IJSG_SG_SF_EEENS5_IJNSS_ISG_SC_EENSS_INS5_IJNSA_ILi16EEESB_EEENS5_IJSC_NSA_ILi32EEEEEEEEEEESI_SJ_SI_SJ_NS1D_6fusion15FusionCallbacksIS1H_NS1Q_17LinearCombinationISI_fSI_fLNS_15FloatRoundStyleE2EEES1I_S1P_JEEENS4_5SM1004TMEM4LOAD26SM100_TMEM_LOAD_32dp32b16xENS4_13SM90_TMA_LOADENS11_INS12_ILi1ELi4ELi3EEES15_NSS_INS5_IJS16_S1K_EEENS5_IJS1K_SC_EEEEEEENS4_39AutoVectorizingCopyWithAssumedAlignmentILi128EEENS4_14SM90_TMA_STOREES25_S27_S27_EEEvvEEEEvNT_6ParamsE:
        .type           _ZN7cutlass13device_kernelINS_4gemm6kernel13GemmUniversalIN4cute5tupleIJiiiiEEENS1_10collective13CollectiveMmaINS1_35MainloopSm100TmaUmmaWarpSpecializedILi8ELi2ELi4ENS5_IJNS4_1CILi2EEENSA_ILi1EEESC_EEEEENS5_IJNSA_ILi128EEENSA_ILi64EEESF_EEENS_6half_tENS5_IJlSC_lEEESI_SJ_NS4_8TiledMMAINS4_8MMA_AtomIJNS4_26SM100_MMA_F16BF16_2x1SM_SSISI_SI_fLi128ELi64ELNS4_4UMMA5MajorE0ELSO_0ELNSN_7ScaleInE0ELSP_0EEEEEENS4_6LayoutINS5_IJSC_SC_SC_EEENS5_IJNSA_ILi0EEESU_SU_EEEEENS5_IJNS4_10UnderscoreESX_SX_EEEEENS4_18SM100_TMA_2SM_LOADENS4_14ComposedLayoutINS4_7SwizzleILi3ELi4ELi3EEENS4_18smem_ptr_flag_bitsILi16EEENSS_INS5_IJNSA_ILi8EEESG_EEENS5_IJSG_SC_EEEEEEEvNS4_8identityES10_S1A_vS1B_EENS_8epilogue10collective18CollectiveEpilogueINS1D_23Sm100TmaWarpSpecializedILi3ELi2ELi16ELb1ELb0EEEJNS5_IJSG_SG_SF_EEENS5_IJNSS_ISG_SC_EENSS_INS5_IJNSA_ILi16EEESB_EEENS5_IJSC_NSA_ILi32EEEEEEEEEEESI_SJ_SI_SJ_NS1D_6fusion15FusionCallbacksIS1H_NS1Q_17LinearCombinationISI_fSI_fLNS_15FloatRoundStyleE2EEES1I_S1P_JEEENS4_5SM1004TMEM4LOAD26SM100_TMEM_LOAD_32dp32b16xENS4_13SM90_TMA_LOADENS11_INS12_ILi1ELi4ELi3EEES15_NSS_INS5_IJS16_S1K_EEENS5_IJS1K_SC_EEEEEEENS4_39AutoVectorizingCopyWithAssumedAlignmentILi128EEENS4_14SM90_TMA_STOREES25_S27_S27_EEEvvEEEEvNT_6ParamsE,@function
        .size           _ZN7cutlass13device_kernelINS_4gemm6kernel13GemmUniversalIN4cute5tupleIJiiiiEEENS1_10collective13CollectiveMmaINS1_35MainloopSm100TmaUmmaWarpSpecializedILi8ELi2ELi4ENS5_IJNS4_1CILi2EEENSA_ILi1EEESC_EEEEENS5_IJNSA_ILi128EEENSA_ILi64EEESF_EEENS_6half_tENS5_IJlSC_lEEESI_SJ_NS4_8TiledMMAINS4_8MMA_AtomIJNS4_26SM100_MMA_F16BF16_2x1SM_SSISI_SI_fLi128ELi64ELNS4_4UMMA5MajorE0ELSO_0ELNSN_7ScaleInE0ELSP_0EEEEEENS4_6LayoutINS5_IJSC_SC_SC_EEENS5_IJNSA_ILi0EEESU_SU_EEEEENS5_IJNS4_10UnderscoreESX_SX_EEEEENS4_18SM100_TMA_2SM_LOADENS4_14ComposedLayoutINS4_7SwizzleILi3ELi4ELi3EEENS4_18smem_ptr_flag_bitsILi16EEENSS_INS5_IJNSA_ILi8EEESG_EEENS5_IJSG_SC_EEEEEEEvNS4_8identityES10_S1A_vS1B_EENS_8epilogue10collective18CollectiveEpilogueINS1D_23Sm100TmaWarpSpecializedILi3ELi2ELi16ELb1ELb0EEEJNS5_IJSG_SG_SF_EEENS5_IJNSS_ISG_SC_EENSS_INS5_IJNSA_ILi16EEESB_EEENS5_IJSC_NSA_ILi32EEEEEEEEEEESI_SJ_SI_SJ_NS1D_6fusion15FusionCallbacksIS1H_NS1Q_17LinearCombinationISI_fSI_fLNS_15FloatRoundStyleE2EEES1I_S1P_JEEENS4_5SM1004TMEM4LOAD26SM100_TMEM_LOAD_32dp32b16xENS4_13SM90_TMA_LOADENS11_INS12_ILi1ELi4ELi3EEES15_NSS_INS5_IJS16_S1K_EEENS5_IJS1K_SC_EEEEEEENS4_39AutoVectorizingCopyWithAssumedAlignmentILi128EEENS4_14SM90_TMA_STOREES25_S27_S27_EEEvvEEEEvNT_6ParamsE,(.L_x_187 - _ZN7cutlass13device_kernelINS_4gemm6kernel13GemmUniversalIN4cute5tupleIJiiiiEEENS1_10collective13CollectiveMmaINS1_35MainloopSm100TmaUmmaWarpSpecializedILi8ELi2ELi4ENS5_IJNS4_1CILi2EEENSA_ILi1EEESC_EEEEENS5_IJNSA_ILi128EEENSA_ILi64EEESF_EEENS_6half_tENS5_IJlSC_lEEESI_SJ_NS4_8TiledMMAINS4_8MMA_AtomIJNS4_26SM100_MMA_F16BF16_2x1SM_SSISI_SI_fLi128ELi64ELNS4_4UMMA5MajorE0ELSO_0ELNSN_7ScaleInE0ELSP_0EEEEEENS4_6LayoutINS5_IJSC_SC_SC_EEENS5_IJNSA_ILi0EEESU_SU_EEEEENS5_IJNS4_10UnderscoreESX_SX_EEEEENS4_18SM100_TMA_2SM_LOADENS4_14ComposedLayoutINS4_7SwizzleILi3ELi4ELi3EEENS4_18smem_ptr_flag_bitsILi16EEENSS_INS5_IJNSA_ILi8EEESG_EEENS5_IJSG_SC_EEEEEEEvNS4_8identityES10_S1A_vS1B_EENS_8epilogue10collective18CollectiveEpilogueINS1D_23Sm100TmaWarpSpecializedILi3ELi2ELi16ELb1ELb0EEEJNS5_IJSG_SG_SF_EEENS5_IJNSS_ISG_SC_EENSS_INS5_IJNSA_ILi16EEESB_EEENS5_IJSC_NSA_ILi32EEEEEEEEEEESI_SJ_SI_SJ_NS1D_6fusion15FusionCallbacksIS1H_NS1Q_17LinearCombinationISI_fSI_fLNS_15FloatRoundStyleE2EEES1I_S1P_JEEENS4_5SM1004TMEM4LOAD26SM100_TMEM_LOAD_32dp32b16xENS4_13SM90_TMA_LOADENS11_INS12_ILi1ELi4ELi3EEES15_NSS_INS5_IJS16_S1K_EEENS5_IJS1K_SC_EEEEEEENS4_39AutoVectorizingCopyWithAssumedAlignmentILi128EEENS4_14SM90_TMA_STOREES25_S27_S27_EEEvvEEEEvNT_6ParamsE)
        .other          _ZN7cutlass13device_kernelINS_4gemm6kernel13GemmUniversalIN4cute5tupleIJiiiiEEENS1_10collective13CollectiveMmaINS1_35MainloopSm100TmaUmmaWarpSpecializedILi8ELi2ELi4ENS5_IJNS4_1CILi2EEENSA_ILi1EEESC_EEEEENS5_IJNSA_ILi128EEENSA_ILi64EEESF_EEENS_6half_tENS5_IJlSC_lEEESI_SJ_NS4_8TiledMMAINS4_8MMA_AtomIJNS4_26SM100_MMA_F16BF16_2x1SM_SSISI_SI_fLi128ELi64ELNS4_4UMMA5MajorE0ELSO_0ELNSN_7ScaleInE0ELSP_0EEEEEENS4_6LayoutINS5_IJSC_SC_SC_EEENS5_IJNSA_ILi0EEESU_SU_EEEEENS5_IJNS4_10UnderscoreESX_SX_EEEEENS4_18SM100_TMA_2SM_LOADENS4_14ComposedLayoutINS4_7SwizzleILi3ELi4ELi3EEENS4_18smem_ptr_flag_bitsILi16EEENSS_INS5_IJNSA_ILi8EEESG_EEENS5_IJSG_SC_EEEEEEEvNS4_8identityES10_S1A_vS1B_EENS_8epilogue10collective18CollectiveEpilogueINS1D_23Sm100TmaWarpSpecializedILi3ELi2ELi16ELb1ELb0EEEJNS5_IJSG_SG_SF_EEENS5_IJNSS_ISG_SC_EENSS_INS5_IJNSA_ILi16EEESB_EEENS5_IJSC_NSA_ILi32EEEEEEEEEEESI_SJ_SI_SJ_NS1D_6fusion15FusionCallbacksIS1H_NS1Q_17LinearCombinationISI_fSI_fLNS_15FloatRoundStyleE2EEES1I_S1P_JEEENS4_5SM1004TMEM4LOAD26SM100_TMEM_LOAD_32dp32b16xENS4_13SM90_TMA_LOADENS11_INS12_ILi1ELi4ELi3EEES15_NSS_INS5_IJS16_S1K_EEENS5_IJS1K_SC_EEEEEEENS4_39AutoVectorizingCopyWithAssumedAlignmentILi128EEENS4_14SM90_TMA_STOREES25_S27_S27_EEEvvEEEEvNT_6ParamsE,@"STO_CUDA_ENTRY STV_DEFAULT"
_ZN7cutlass13device_kernelINS_4gemm6kernel13GemmUniversalIN4cute5tupleIJiiiiEEENS1_10collective13CollectiveMmaINS1_35MainloopSm100TmaUmmaWarpSpecializedILi8ELi2ELi4ENS5_IJNS4_1CILi2EEENSA_ILi1EEESC_EEEEENS5_IJNSA_ILi128EEENSA_ILi64EEESF_EEENS_6half_tENS5_IJlSC_lEEESI_SJ_NS4_8TiledMMAINS4_8MMA_AtomIJNS4_26SM100_MMA_F16BF16_2x1SM_SSISI_SI_fLi128ELi64ELNS4_4UMMA5MajorE0ELSO_0ELNSN_7ScaleInE0ELSP_0EEEEEENS4_6LayoutINS5_IJSC_SC_SC_EEENS5_IJNSA_ILi0EEESU_SU_EEEEENS5_IJNS4_10UnderscoreESX_SX_EEEEENS4_18SM100_TMA_2SM_LOADENS4_14ComposedLayoutINS4_7SwizzleILi3ELi4ELi3EEENS4_18smem_ptr_flag_bitsILi16EEENSS_INS5_IJNSA_ILi8EEESG_EEENS5_IJSG_SC_EEEEEEEvNS4_8identityES10_S1A_vS1B_EENS_8epilogue10collective18CollectiveEpilogueINS1D_23Sm100TmaWarpSpecializedILi3ELi2ELi16ELb1ELb0EEEJNS5_IJSG_SG_SF_EEENS5_IJNSS_ISG_SC_EENSS_INS5_IJNSA_ILi16EEESB_EEENS5_IJSC_NSA_ILi32EEEEEEEEEEESI_SJ_SI_SJ_NS1D_6fusion15FusionCallbacksIS1H_NS1Q_17LinearCombinationISI_fSI_fLNS_15FloatRoundStyleE2EEES1I_S1P_JEEENS4_5SM1004TMEM4LOAD26SM100_TMEM_LOAD_32dp32b16xENS4_13SM90_TMA_LOADENS11_INS12_ILi1ELi4ELi3EEES15_NSS_INS5_IJS16_S1K_EEENS5_IJS1K_SC_EEEEEEENS4_39AutoVectorizingCopyWithAssumedAlignmentILi128EEENS4_14SM90_TMA_STOREES25_S27_S27_EEEvvEEEEvNT_6ParamsE:
[----:B------:R-:W1:Y:S01]  /*0000*/  LDC R1, c[0x0][0x37c] ;  /* 0x0000df00ff017b82 */ /* 0x000e620000000800 */
[----:B------:R-:W2:Y:S01]  /*0010*/  S2R R74, SR_TID.X ;  /* 0x00000000004a7919 */ /* 0x000ea20000002100 */
[----:B------:R-:W3:Y:S06]  /*0020*/  LDCU.64 UR6, c[0x0][0x890] ;  /* 0x00011200ff0677ac */ /* 0x000eec0008000a00 */
[----:B------:R-:W4:Y:S01]  /*0030*/  S2UR UR37, SR_CgaCtaId ;  /* 0x00000000002579c3 */ /* 0x000f220000008800 */
[----:B------:R-:W-:Y:S02]  /*0040*/  PRMT R59, RZ, 0x7610, R59 ;  /* 0x00007610ff3b7816 */ /* 0x000fe4000000003b */
[----:B------:R-:W-:Y:S01]  /*0050*/  ELECT P1, URZ, PT ;  /* 0x0000000000ff782f */ /* 0x000fe20003820000 */
[----:B------:R-:W1:Y:S01]  /*0060*/  LDCU.64 UR46, c[0x0][0x358] ;  /* 0x00006b00ff2e77ac */ /* 0x000e620008000a00 */
[----:B---3--:R-:W-:-:S04]  /*0070*/  UISETP.NE.U32.AND UP0, UPT, UR6, URZ, UPT ;  /* 0x000000ff0600728c */ /* 0x008fc8000bf05070 */
[----:B------:R-:W-:Y:S02]  /*0080*/  UISETP.NE.AND.EX UP0, UPT, UR7, URZ, UPT, UP0 ;  /* 0x000000ff0700728c */ /* 0x000fe4000bf05300 */
[----:B----4-:R-:W-:Y:S02]  /*0090*/  ULOP3.LUT UR5, UR37, 0x1, URZ, 0xc0, !UPT ;  /* 0x0000000125057892 */ /* 0x010fe4000f8ec0ff */
[----:B------:R-:W-:Y:S01]  /*00a0*/  ULOP3.LUT UR4, UR37, 0x1, URZ, 0x3c, !UPT ;  /* 0x0000000125047892 */ /* 0x000fe2000f8e3cff */
[----:B--2---:R-:W-:-:S05]  /*00b0*/  SHF.R.U32.HI R70, RZ, 0x5, R74 ;  /* 0x00000005ff467819 */ /* 0x004fca000001164a */
[----:B------:R-:W2:Y:S02]  /*00c0*/  SHFL.IDX PT, R0, R70, RZ, 0x1f ;  /* 0x00001fff46007589 */ /* 0x000ea400000e0000 */
[----:B--2---:R-:W-:Y:S01]  /*00d0*/  R2UR UR10, R0 ;  /* 0x00000000000a72ca */ /* 0x004fe200000e0000 */
[----:B-1----:R-:W-:-:S14]  /*00e0*/  BRA.U UP0, `(.L_x_0) ;  /* 0x00000001002c7547 */ /* 0x002fdc000b800000 */
[----:B------:R-:W1:Y:S02]  /*00f0*/  LDCU.64 UR8, c[0x0][0x888] ;  /* 0x00011100ff0877ac */ /* 0x000e640008000a00 */
[----:B-1----:R-:W-:-:S04]  /*0100*/  UISETP.NE.U32.AND UP0, UPT, UR8, URZ, UPT ;  /* 0x000000ff0800728c */ /* 0x002fc8000bf05070 */
[----:B------:R-:W-:-:S09]  /*0110*/  UISETP.NE.AND.EX UP0, UPT, UR9, URZ, UPT, UP0 ;  /* 0x000000ff0900728c */ /* 0x000fd2000bf05300 */
[----:B------:R-:W-:Y:S05]  /*0120*/  BRA.U !UP0, `(.L_x_1) ;  /* 0x0000000108107547 */ /* 0x000fea000b800000 */
[----:B------:R-:W1:Y:S02]  /*0130*/  LDC.64 R2, c[0x0][0x888] ;  /* 0x00022200ff027b82 */ /* 0x000e640000000a00 */
[----:B-1----:R1:W5:Y:S01]  /*0140*/  LDG.E R35, desc[UR46][R2.64] ;  /* 0x0000002e02237981 */ /* 0x002362000c1e1900 */
[----:B------:R-:W-:Y:S01]  /*0150*/  HFMA2 R59, -RZ, RZ, 0, 5.9604644775390625e-08 ;  /* 0x00000001ff3b7431 */ /* 0x000fe200000001ff */
[----:B------:R-:W-:Y:S05]  /*0160*/  BRA `(.L_x_0) ;  /* 0x00000000000c7947 */ /* 0x000fea0003800000 */
.L_x_1:
[----:B------:R-:W1:Y:S01]  /*0170*/  LDCU UR8, c[0x0][0x880] ;  /* 0x00011000ff0877ac */ /* 0x000e620008000800 */
[----:B------:R-:W-:Y:S01]  /*0180*/  HFMA2 R59, -RZ, RZ, 0, 5.9604644775390625e-08 ;  /* 0x00000001ff3b7431 */ /* 0x000fe200000001ff */
[----:B-1----:R-:W-:-:S07]  /*0190*/  MOV R35, UR8 ;  /* 0x0000000800237c02 */ /* 0x002fce0008000f00 */
.L_x_0:
[----:B------:R-:W2:Y:S02]  /*01a0*/  LDCU.64 UR8, c[0x0][0x8b0] ;  /* 0x00011600ff0877ac */ /* 0x000ea40008000a00 */
[----:B--2---:R-:W-:-:S04]  /*01b0*/  UISETP.NE.U32.AND UP0, UPT, UR8, URZ, UPT ;  /* 0x000000ff0800728c */ /* 0x004fc8000bf05070 */
[----:B------:R-:W-:-:S09]  /*01c0*/  UISETP.NE.AND.EX UP0, UPT, UR9, URZ, UPT, UP0 ;  /* 0x000000ff0900728c */ /* 0x000fd2000bf05300 */
[----:B------:R-:W-:Y:S05]  /*01d0*/  BRA.U UP0, `(.L_x_2) ;  /* 0x0000000100247547 */ /* 0x000fea000b800000 */
[----:B------:R-:W2:Y:S02]  /*01e0*/  LDCU.64 UR8, c[0x0][0x8a8] ;  /* 0x00011500ff0877ac */ /* 0x000ea40008000a00 */
[----:B--2---:R-:W-:-:S04]  /*01f0*/  UISETP.NE.U32.AND UP0, UPT, UR8, URZ, UPT ;  /* 0x000000ff0800728c */ /* 0x004fc8000bf05070 */
[----:B------:R-:W-:-:S09]  /*0200*/  UISETP.NE.AND.EX UP0, UPT, UR9, URZ, UPT, UP0 ;  /* 0x000000ff0900728c */ /* 0x000fd2000bf05300 */
[----:B------:R-:W-:Y:S05]  /*0210*/  BRA.U !UP0, `(.L_x_3) ;  /* 0x00000001080c7547 */ /* 0x000fea000b800000 */
[----:B------:R-:W2:Y:S02]  /*0220*/  LDC.64 R32, c[0x0][0x8a8] ;  /* 0x00022a00ff207b82 */ /* 0x000ea40000000a00 */
[----:B--2---:R2:W5:Y:S01]  /*0230*/  LDG.E R32, desc[UR46][R32.64] ;  /* 0x0000002e20207981 */ /* 0x004562000c1e1900 */
[----:B------:R-:W-:Y:S05]  /*0240*/  BRA `(.L_x_2) ;  /* 0x0000000000087947 */ /* 0x000fea0003800000 */
.L_x_3:
[----:B------:R-:W2:Y:S02]  /*0250*/  LDCU UR8, c[0x0][0x8a0] ;  /* 0x00011400ff0877ac */ /* 0x000ea40008000800 */
[----:B--2---:R-:W-:Y:S02]  /*0260*/  MOV R32, UR8 ;  /* 0x0000000800207c02 */ /* 0x004fe40008000f00 */
.L_x_2:
[----:B------:R-:W-:Y:S01]  /*0270*/  IMAD.U32 R0, RZ, RZ, UR10 ;  /* 0x0000000aff007e24 */ /* 0x000fe2000f8e00ff */
[----:B------:R-:W-:Y:S04]  /*0280*/  BSSY.RECONVERGENT B0, `(.L_x_4) ;  /* 0x000000c000007945 */ /* 0x000fe80003800200 */
[C---:B------:R-:W-:Y:S02]  /*0290*/  ISETP.NE.OR P2, PT, R0.reuse, 0x1, !P1 ;  /* 0x000000010000780c */ /* 0x040fe40004f45670 */
[----:B------:R-:W-:-:S11]  /*02a0*/  ISETP.NE.OR P0, PT, R0, 0x3, !P1 ;  /* 0x000000030000780c */ /* 0x000fd60004f05670 */
[----:B------:R-:W-:Y:S05]  /*02b0*/  @P2 BRA `(.L_x_5) ;  /* 0x0000000000202947 */ /* 0x000fea0003800000 */
[----:B------:R-:W3:Y:S02]  /*02c0*/  LDCU.64 UR8, c[0x0][0x348] ;  /* 0x00006900ff0877ac */ /* 0x000ee40008000a00 */
[----:B---3--:R-:W-:Y:S02]  /*02d0*/  UIADD3 UR12, UP1, UPT, UR8, 0x80, URZ ;  /* 0x00000080080c7890 */ /* 0x008fe4000ff3e0ff */
[----:B------:R-:W-:Y:S02]  /*02e0*/  UIADD3 UR8, UP0, UPT, UR8, 0x180, URZ ;  /* 0x0000018008087890 */ /* 0x000fe4000ff1e0ff */
[----:B------:R-:W-:Y:S02]  /*02f0*/  UIADD3.X UR13, UPT, UPT, URZ, UR9, URZ, UP1, !UPT ;  /* 0x00000009ff0d7290 */ /* 0x000fe40008ffe4ff */
[----:B------:R-:W-:-:S07]  /*0300*/  UIADD3.X UR9, UPT, UPT, URZ, UR9, URZ, UP0, !UPT ;  /* 0x00000009ff097290 */ /* 0x000fce00087fe4ff */
[----:B------:R3:W-:Y:S02]  /*0310*/  UTMACCTL.PF [UR12] ;  /* 0x000000000c0079b9 */ /* 0x0007e40008040000 */
[----:B------:R3:W-:Y:S02]  /*0320*/  UTMACCTL.PF [UR8] ;  /* 0x00000000080079b9 */ /* 0x0007e40008040000 */
[----:B---3--:R-:W-:Y:S01]  /*0330*/  NOP ;  /* 0x0000000000007918 */ /* 0x008fe20000000000 */
.L_x_5:
[----:B------:R-:W-:Y:S05]  /*0340*/  BSYNC.RECONVERGENT B0 ;  /* 0x0000000000007941 */ /* 0x000fea0003800200 */
.L_x_4:
[----:B------:R-:W-:Y:S04]  /*0350*/  BSSY.RECONVERGENT B0, `(.L_x_6) ;  /* 0x000000a000007945 */ /* 0x000fe80003800200 */
        /* <DEDUP_REMOVED lines=9> */
.L_x_7:
[----:B------:R-:W-:Y:S05]  /*03f0*/  BSYNC.RECONVERGENT B0 ;  /* 0x0000000000007941 */ /* 0x000fea0003800200 */
.L_x_6:
[----:B------:R-:W3:Y:S01]  /*0400*/  LDCU.64 UR8, c[0x0][0x888] ;  /* 0x00011100ff0877ac */ /* 0x000ee20008000a00 */
[----:B------:R-:W-:Y:S02]  /*0410*/  UISETP.EQ.U32.AND UP1, UPT, UR6, URZ, UPT ;  /* 0x000000ff0600728c */ /* 0x000fe4000bf22070 */
[----:B------:R-:W-:Y:S02]  /*0420*/  UPLOP3.LUT UP5, UPT, UPT, UPT, UPT, 0x80, 0x8 ;  /* 0x000000000008789c */ /* 0x000fe40003faf070 */
[----:B---3--:R-:W-:-:S04]  /*0430*/  UISETP.NE.U32.AND UP0, UPT, UR8, URZ, UPT ;  /* 0x000000ff0800728c */ /* 0x008fc8000bf05070 */
[----:B------:R-:W-:-:S04]  /*0440*/  UISETP.NE.AND.EX UP0, UPT, UR9, URZ, UPT, UP0 ;  /* 0x000000ff0900728c */ /* 0x000fc8000bf05300 */
[----:B------:R-:W-:-:S04]  /*0450*/  UISETP.EQ.OR.EX UP2, UPT, UR7, URZ, !UP0, UP1 ;  /* 0x000000ff0700728c */ /* 0x000fc8000c742710 */
[----:B------:R-:W-:-:S05]  /*0460*/  UP2UR UR53, UPR, URZ, 0x4 ;  /* 0x00000004ff357883 */ /* 0x000fca0008000000 */
[----:B------:R-:W-:Y:S07]  /*0470*/  BRA.U !UP2, `(.L_x_8) ;  /* 0x000000010a207547 */ /* 0x000fee000b800000 */
[----:B------:R-:W-:Y:S01]  /*0480*/  UISETP.NE.U32.AND UP2, UPT, UR6, URZ, UPT ;  /* 0x000000ff0600728c */ /* 0x000fe2000bf45070 */
[----:B-----5:R-:W-:Y:S01]  /*0490*/  FSETP.NEU.AND P0, PT, R35, RZ, PT ;  /* 0x000000ff2300720b */ /* 0x020fe20003f0d000 */
[----:B------:R-:W-:Y:S02]  /*04a0*/  USEL UR6, URZ, 0xffffffff, UP0 ;  /* 0xffffffffff067887 */ /* 0x000fe40008000000 */
[----:B------:R-:W-:-:S10]  /*04b0*/  UISETP.NE.AND.EX UP2, UPT, UR7, URZ, UPT, UP2 ;  /* 0x000000ff0700728c */ /* 0x000fd4000bf45320 */
[----:B------:R-:W-:Y:S01]  /*04c0*/  VOTEU.ANY UP1, P0 ;  /* 0x0000000000ff7886 */ /* 0x000fe20000020100 */
[----:B------:R-:W-:-:S04]  /*04d0*/  @!UP2 USEL UR6, URZ, 0xffffffff, UP1 ;  /* 0xffffffffff06a887 */ /* 0x000fc80008800000 */
[----:B------:R-:W-:-:S04]  /*04e0*/  ULOP3.LUT UR6, UR6, 0x1, URZ, 0xc0, !UPT ;  /* 0x0000000106067892 */ /* 0x000fc8000f8ec0ff */
[----:B------:R-:W-:-:S11]  /*04f0*/  UISETP.NE.U32.AND UP5, UPT, UR6, 0x1, UPT ;  /* 0x000000010600788c */ /* 0x000fd6000bfa5070 */
.L_x_8:
[----:B------:R-:W3:Y:S01]  /*0500*/  SHFL.IDX PT, R0, R70, RZ, 0x1f ;  /* 0x00001fff46007589 */ /* 0x000ee200000e0000 */
[----:B------:R-:W-:-:S04]  /*0510*/  UISETP.NE.AND UP1, UPT, UR10, 0x2, UPT ;  /* 0x000000020a00788c */ /* 0x000fc8000bf25270 */
[----:B------:R-:W-:Y:S02]  /*0520*/  UISETP.EQ.AND UP2, UPT, UR5, URZ, !UP1 ;  /* 0x000000ff0500728c */ /* 0x000fe4000cf42270 */
[----:B------:R-:W-:-:S04]  /*0530*/  USEL UR7, URZ, 0x1, UP1 ;  /* 0x00000001ff077887 */ /* 0x000fc80008800000 */
[----:B------:R-:W-:Y:S02]  /*0540*/  PLOP3.LUT P5, PT, P1, PT, UP2, 0x80, 0x8 ;  /* 0x000000000008781c */ /* 0x000fe40000faf028 */
[----:B---3--:R-:W-:-:S13]  /*0550*/  ISETP.NE.AND P0, PT, R0, RZ, PT ;  /* 0x000000ff0000720c */ /* 0x008fda0003f05270 */
[----:B------:R-:W-:Y:S05]  /*0560*/  @P0 BRA `(.L_x_9) ;  /* 0x0000000000640947 */ /* 0x000fea0003800000 */
[----:B------:R-:W-:Y:S01]  /*0570*/  UMOV UR8, 0x400 ;  /* 0x0000040000087882 */ /* 0x000fe20000000000 */
[----:B------:R-:W-:Y:S01]  /*0580*/  UMOV UR6, 0x1 ;  /* 0x0000000100067882 */ /* 0x000fe20000000000 */
[----:B------:R-:W-:Y:S02]  /*0590*/  ULEA UR8, UR37, UR8, 0x18 ;  /* 0x0000000825087291 */ /* 0x000fe4000f8ec0ff */
[----:B------:R-:W-:-:S04]  /*05a0*/  UIADD3 UR12, UPT, UPT, -UR6, 0x100000, URZ ;  /* 0x00100000060c7890 */ /* 0x000fc8000fffe1ff */
[----:B------:R-:W-:Y:S02]  /*05b0*/  USHF.L.U32 UR13, UR12, 0xb, URZ ;  /* 0x0000000b0c0d7899 */ /* 0x000fe400080006ff */
[----:B------:R-:W-:Y:S01]  /*05c0*/  USHF.L.U32 UR12, UR12, 0x1, URZ ;  /* 0x000000010c0c7899 */ /* 0x000fe200080006ff */
[----:B------:R-:W-:Y:S01]  /*05d0*/  ELECT P0, URZ, PT ;  /* 0x0000000000ff782f */ /* 0x000fe20003800000 */
[----:B------:R-:W3:Y:S10]  /*05e0*/  FENCE.VIEW.ASYNC.S ;  /* 0x00000000000073c6 */ /* 0x000ef40000000000 */
[----:B---3--:R3:W4:Y:S01]  /*05f0*/  SYNCS.EXCH.64 URZ, [UR8], UR12 ;  /* 0x0000000c08ff75b2 */ /* 0x0087220008000100 */
[----:B------:R3:W1:Y:S01]  /*0600*/  SYNCS.EXCH.64 URZ, [UR8+0x40], UR12 ;  /* 0x0000400c08ff75b2 */ /* 0x0006620008000100 */
        /* <DEDUP_REMOVED lines=13> */
[----:B------:R3:W1:Y:S02]  /*06e0*/  SYNCS.EXCH.64 URZ, [UR8+0x78], UR12 ;  /* 0x0000780c08ff75b2 */ /* 0x0006640008000100 */
[----:B---3--:R-:W-:Y:S01]  /*06f0*/  NOP ;  /* 0x0000000000007918 */ /* 0x008fe20000000000 */
.L_x_9:
[----:B------:R-:W3:Y:S01]  /*0700*/  SHFL.IDX PT, R0, R70, RZ, 0x1f ;  /* 0x00001fff46007589 */ /* 0x000ee200000e0000 */
[----:B------:R-:W-:Y:S01]  /*0710*/  NOP ;  /* 0x0000000000007918 */ /* 0x000fe20000000000 */
[----:B---3--:R-:W-:-:S13]  /*0720*/  ISETP.NE.AND P0, PT, R0, 0x1, PT ;  /* 0x000000010000780c */ /* 0x008fda0003f05270 */
[----:B------:R-:W-:Y:S05]  /*0730*/  @P0 BRA `(.L_x_10) ;  /* 0x00000000004c0947 */ /* 0x000fea0003800000 */
[----:B------:R-:W-:Y:S01]  /*0740*/  UMOV UR9, 0x400 ;  /* 0x0000040000097882 */ /* 0x000fe20000000000 */
[----:B------:R-:W-:Y:S01]  /*0750*/  UMOV UR8, 0x20 ;  /* 0x0000002000087882 */ /* 0x000fe20000000000 */
[----:B------:R-:W-:Y:S01]  /*0760*/  UMOV UR6, 0x80 ;  /* 0x0000008000067882 */ /* 0x000fe20000000000 */
[----:B------:R-:W-:Y:S02]  /*0770*/  ULEA UR9, UR37, UR9, 0x18 ;  /* 0x0000000925097291 */ /* 0x000fe4000f8ec0ff */
[----:B------:R-:W-:-:S04]  /*0780*/  UIADD3 UR12, UPT, UPT, -UR8, 0x100000, URZ ;  /* 0x00100000080c7890 */ /* 0x000fc8000fffe1ff */
[----:B------:R-:W-:Y:S02]  /*0790*/  USHF.L.U32 UR13, UR12, 0xb, URZ ;  /* 0x0000000b0c0d7899 */ /* 0x000fe400080006ff */
[----:B------:R-:W-:Y:S02]  /*07a0*/  USHF.L.U32 UR12, UR12, 0x1, URZ ;  /* 0x000000010c0c7899 */ /* 0x000fe400080006ff */
[----:B------:R-:W-:-:S04]  /*07b0*/  UIADD3 UR14, UPT, UPT, -UR6, 0x100000, URZ ;  /* 0x00100000060e7890 */ /* 0x000fc8000fffe1ff */
[----:B------:R-:W-:Y:S02]  /*07c0*/  USHF.L.U32 UR15, UR14, 0xb, URZ ;  /* 0x0000000b0e0f7899 */ /* 0x000fe400080006ff */
[----:B------:R-:W-:Y:S01]  /*07d0*/  USHF.L.U32 UR14, UR14, 0x1, URZ ;  /* 0x000000010e0e7899 */ /* 0x000fe200080006ff */
[----:B------:R-:W-:Y:S01]  /*07e0*/  ELECT P0, URZ, PT ;  /* 0x0000000000ff782f */ /* 0x000fe20003800000 */
[----:B------:R-:W3:Y:S02]  /*07f0*/  FENCE.VIEW.ASYNC.S ;  /* 0x00000000000073c6 */ /* 0x000ee40000000000 */
[----:B---3--:R3:W1:Y:S08]  /*0800*/  SYNCS.EXCH.64 URZ, [UR9+0x80], UR12 ;  /* 0x0000800c09ff75b2 */ /* 0x0086700008000100 */
[----:B------:R3:W1:Y:S01]  /*0810*/  SYNCS.EXCH.64 URZ, [UR9+0x98], UR14 ;  /* 0x0000980e09ff75b2 */ /* 0x0006620008000100 */
[----:B------:R3:W1:Y:S01]  /*0820*/  SYNCS.EXCH.64 URZ, [UR9+0x88], UR12 ;  /* 0x0000880c09ff75b2 */ /* 0x0006620008000100 */
[----:B------:R3:W1:Y:S01]  /*0830*/  SYNCS.EXCH.64 URZ, [UR9+0xa0], UR14 ;  /* 0x0000a00e09ff75b2 */ /* 0x0006620008000100 */
[----:B------:R3:W1:Y:S01]  /*0840*/  SYNCS.EXCH.64 URZ, [UR9+0x90], UR12 ;  /* 0x0000900c09ff75b2 */ /* 0x0006620008000100 */
[----:B------:R3:W1:Y:S01]  /*0850*/  SYNCS.EXCH.64 URZ, [UR9+0xa8], UR14 ;  /* 0x0000a80e09ff75b2 */ /* 0x0006620008000100 */
[----:B------:R-:W-:Y:S01]  /*0860*/  NOP ;  /* 0x0000000000007918 */ /* 0x000fe20000000000 */
.L_x_10:
[----:B------:R-:W2:Y:S01]  /*0870*/  SHFL.IDX PT, R0, R70, RZ, 0x1f ;  /* 0x00001fff46007589 */ /* 0x000ea200000e0000 */
[----:B------:R-:W-:Y:S01]  /*0880*/  NOP ;  /* 0x0000000000007918 */ /* 0x000fe20000000000 */
[----:B--2---:R-:W-:-:S13]  /*0890*/  ISETP.NE.AND P0, PT, R0, 0x3, PT ;  /* 0x000000030000780c */ /* 0x004fda0003f05270 */
[----:B------:R-:W-:Y:S05]  /*08a0*/  @P0 BRA `(.L_x_11) ;  /* 0x00000000002c0947 */ /* 0x000fea0003800000 */
[----:B------:R-:W-:Y:S01]  /*08b0*/  UMOV UR8, 0x400 ;  /* 0x0000040000087882 */ /* 0x000fe20000000000 */
[----:B------:R-:W-:Y:S01]  /*08c0*/  UMOV UR6, 0x20 ;  /* 0x0000002000067882 */ /* 0x000fe20000000000 */
[----:B------:R-:W-:Y:S02]  /*08d0*/  ULEA UR8, UR37, UR8, 0x18 ;  /* 0x0000000825087291 */ /* 0x000fe4000f8ec0ff */
[----:B---3--:R-:W-:-:S04]  /*08e0*/  UIADD3 UR12, UPT, UPT, -UR6, 0x100000, URZ ;  /* 0x00100000060c7890 */ /* 0x008fc8000fffe1ff */
[----:B------:R-:W-:Y:S02]  /*08f0*/  USHF.L.U32 UR13, UR12, 0xb, URZ ;  /* 0x0000000b0c0d7899 */ /* 0x000fe400080006ff */
[----:B------:R-:W-:Y:S01]  /*0900*/  USHF.L.U32 UR12, UR12, 0x1, URZ ;  /* 0x000000010c0c7899 */ /* 0x000fe200080006ff */
[----:B------:R-:W-:Y:S01]  /*0910*/  ELECT P0, URZ, PT ;  /* 0x0000000000ff782f */ /* 0x000fe20003800000 */
[----:B------:R-:W2:Y:S10]  /*0920*/  FENCE.VIEW.ASYNC.S ;  /* 0x00000000000073c6 */ /* 0x000eb40000000000 */
[----:B--2---:R2:W3:Y:S01]  /*0930*/  SYNCS.EXCH.64 URZ, [UR8+0xb0], UR12 ;  /* 0x0000b00c08ff75b2 */ /* 0x0044e20008000100 */
[----:B------:R2:W1:Y:S01]  /*0940*/  SYNCS.EXCH.64 URZ, [UR8+0xb8], UR12 ;  /* 0x0000b80c08ff75b2 */ /* 0x0004620008000100 */
[----:B------:R-:W-:Y:S01]  /*0950*/  NOP ;  /* 0x0000000000007918 */ /* 0x000fe20000000000 */
.L_x_11:
[----:B------:R-:W4:Y:S01]  /*0960*/  SHFL.IDX PT, R0, R70, RZ, 0x1f ;  /* 0x00001fff46007589 */ /* 0x000f2200000e0000 */
[----:B------:R-:W-:Y:S01]  /*0970*/  NOP ;  /* 0x0000000000007918 */ /* 0x000fe20000000000 */
[----:B----4-:R-:W-:-:S13]  /*0980*/  ISETP.NE.AND P0, PT, R0, 0x4, PT ;  /* 0x000000040000780c */ /* 0x010fda0003f05270 */
[----:B------:R-:W-:Y:S05]  /*0990*/  @P0 BRA `(.L_x_12) ;  /* 0x0000000000480947 */ /* 0x000fea0003800000 */
[----:B---3--:R-:W-:Y:S01]  /*09a0*/  UMOV UR9, 0x1e0 ;  /* 0x000001e000097882 */ /* 0x008fe20000000000 */
[----:B--2---:R-:W-:Y:S01]  /*09b0*/  UMOV UR8, 0x400 ;  /* 0x0000040000087882 */ /* 0x004fe20000000000 */
[----:B------:R-:W-:Y:S01]  /*09c0*/  USEL UR9, UR9, 0x1a0, UP5 ;  /* 0x000001a009097887 */ /* 0x000fe2000a800000 */
        /* <DEDUP_REMOVED lines=9> */
[----:B------:R-:W2:Y:S02]  /*0a60*/  FENCE.VIEW.ASYNC.S ;  /* 0x00000000000073c6 */ /* 0x000ea40000000000 */
[----:B--2---:R4:W2:Y:S08]  /*0a70*/  SYNCS.EXCH.64 URZ, [UR8+0xc0], UR12 ;  /* 0x0000c00c08ff75b2 */ /* 0x0048b00008000100 */
[----:B------:R4:W3:Y:S01]  /*0a80*/  SYNCS.EXCH.64 URZ, [UR8+0xd0], UR14 ;  /* 0x0000d00e08ff75b2 */ /* 0x0008e20008000100 */
[----:B------:R4:W1:Y:S01]  /*0a90*/  SYNCS.EXCH.64 URZ, [UR8+0xc8], UR12 ;  /* 0x0000c80c08ff75b2 */ /* 0x0008620008000100 */
[----:B------:R4:W1:Y:S02]  /*0aa0*/  SYNCS.EXCH.64 URZ, [UR8+0xd8], UR14 ;  /* 0x0000d80e08ff75b2 */ /* 0x0008640008000100 */
[----:B----4-:R-:W-:Y:S01]  /*0ab0*/  NOP ;  /* 0x0000000000007918 */ /* 0x010fe20000000000 */
.L_x_12:
[----:B------:R-:W4:Y:S01]  /*0ac0*/  SHFL.IDX PT, R0, R70, RZ, 0x1f ;  /* 0x00001fff46007589 */ /* 0x000f2200000e0000 */
[----:B------:R-:W-:Y:S01]  /*0ad0*/  NOP ;  /* 0x0000000000007918 */ /* 0x000fe20000000000 */
[----:B----4-:R-:W-:-:S13]  /*0ae0*/  ISETP.NE.AND P0, PT, R0, 0x5, PT ;  /* 0x000000050000780c */ /* 0x010fda0003f05270 */
[----:B------:R-:W-:Y:S05]  /*0af0*/  @P0 BRA `(.L_x_13) ;  /* 0x0000000000540947 */ /* 0x000fea0003800000 */
[----:B---3--:R-:W-:Y:S01]  /*0b00*/  UMOV UR9, 0x400 ;  /* 0x0000040000097882 */ /* 0x008fe20000000000 */
[----:B--2---:R-:W-:Y:S01]  /*0b10*/  UMOV UR8, 0x1 ;  /* 0x0000000100087882 */ /* 0x004fe20000000000 */
        /* <DEDUP_REMOVED lines=13> */
[----:B------:R4:W1:Y:S01]  /*0bf0*/  SYNCS.EXCH.64 URZ, [UR9+0x108], UR14 ;  /* 0x0001080e09ff75b2 */ /* 0x0008620008000100 */
[----:B------:R4:W1:Y:S01]  /*0c00*/  SYNCS.EXCH.64 URZ, [UR9+0xf0], UR12 ;  /* 0x0000f00c09ff75b2 */ /* 0x0008620008000100 */
[----:B------:R4:W1:Y:S01]  /*0c10*/  SYNCS.EXCH.64 URZ, [UR9+0x110], UR14 ;  /* 0x0001100e09ff75b2 */ /* 0x0008620008000100 */
[----:B------:R4:W1:Y:S01]  /*0c20*/  SYNCS.EXCH.64 URZ, [UR9+0xf8], UR12 ;  /* 0x0000f80c09ff75b2 */ /* 0x0008620008000100 */
[----:B------:R4:W1:Y:S02]  /*0c30*/  SYNCS.EXCH.64 URZ, [UR9+0x118], UR14 ;  /* 0x0001180e09ff75b2 */ /* 0x0008640008000100 */
[----:B----4-:R-:W-:Y:S01]  /*0c40*/  NOP ;  /* 0x0000000000007918 */ /* 0x010fe20000000000 */
.L_x_13:
[----:B------:R-:W4:Y:S01]  /*0c50*/  SHFL.IDX PT, R0, R70, RZ, 0x1f ;  /* 0x00001fff46007589 */ /* 0x000f2200000e0000 */
[----:B------:R-:W-:Y:S01]  /*0c60*/  ISETP.NE.OR P1, PT, RZ, UR10, !P1 ;  /* 0x0000000aff007c0c */ /* 0x000fe2000cf25670 */
[----:B------:R-:W-:Y:S01]  /*0c70*/  NOP ;  /* 0x0000000000007918 */ /* 0x000fe20000000000 */
[----:B----4-:R-:W-:-:S13]  /*0c80*/  ISETP.NE.AND P0, PT, R0, 0x3, PT ;  /* 0x000000030000780c */ /* 0x010fda0003f05270 */
[----:B------:R-:W-:Y:S05]  /*0c90*/  @P0 BRA `(.L_x_14) ;  /* 0x0000000000340947 */ /* 0x000fea0003800000 */
[----:B--2---:R-:W-:Y:S01]  /*0ca0*/  UMOV UR8, 0x400 ;  /* 0x0000040000087882 */ /* 0x004fe20000000000 */
[----:B------:R-:W-:Y:S01]  /*0cb0*/  UMOV UR6, 0x20 ;  /* 0x0000002000067882 */ /* 0x000fe20000000000 */
[----:B------:R-:W-:Y:S02]  /*0cc0*/  ULEA UR8, UR37, UR8, 0x18 ;  /* 0x0000000825087291 */ /* 0x000fe4000f8ec0ff */
[----:B---3--:R-:W-:-:S04]  /*0cd0*/  UIADD3 UR12, UPT, UPT, -UR6, 0x100000, URZ ;  /* 0x00100000060c7890 */ /* 0x008fc8000fffe1ff */
[----:B------:R-:W-:Y:S02]  /*0ce0*/  USHF.L.U32 UR13, UR12, 0xb, URZ ;  /* 0x0000000b0c0d7899 */ /* 0x000fe400080006ff */
[----:B------:R-:W-:Y:S01]  /*0cf0*/  USHF.L.U32 UR12, UR12, 0x1, URZ ;  /* 0x000000010c0c7899 */ /* 0x000fe200080006ff */
[----:B------:R-:W-:Y:S01]  /*0d00*/  ELECT P0, URZ, PT ;  /* 0x0000000000ff782f */ /* 0x000fe20003800000 */
[----:B------:R-:W2:Y:S10]  /*0d10*/  FENCE.VIEW.ASYNC.S ;  /* 0x00000000000073c6 */ /* 0x000eb40000000000 */
[----:B--2---:R4:W2:Y:S01]  /*0d20*/  SYNCS.EXCH.64 URZ, [UR8+0x120], UR12 ;  /* 0x0001200c08ff75b2 */ /* 0x0048a20008000100 */
[----:B------:R4:W3:Y:S01]  /*0d30*/  SYNCS.EXCH.64 URZ, [UR8+0x130], UR12 ;  /* 0x0001300c08ff75b2 */ /* 0x0008e20008000100 */
[----:B------:R4:W1:Y:S01]  /*0d40*/  SYNCS.EXCH.64 URZ, [UR8+0x128], UR12 ;  /* 0x0001280c08ff75b2 */ /* 0x0008620008000100 */
[----:B------:R4:W1:Y:S02]  /*0d50*/  SYNCS.EXCH.64 URZ, [UR8+0x138], UR12 ;  /* 0x0001380c08ff75b2 */ /* 0x0008640008000100 */
[----:B----4-:R-:W-:Y:S01]  /*0d60*/  NOP ;  /* 0x0000000000007918 */ /* 0x010fe20000000000 */
.L_x_14:
[----:B------:R-:W-:Y:S01]  /*0d70*/  VOTEU.ALL UP1, P1 ;  /* 0x0000000000ff7886 */ /* 0x000fe20000820000 */
[----:B--2---:R-:W2:Y:S01]  /*0d80*/  LDCU UR8, c[0x0][0x36c] ;  /* 0x00006d80ff0877ac */ /* 0x004ea20008000800 */
[----:B------:R-:W-:Y:S01]  /*0d90*/  NOP ;  /* 0x0000000000007918 */ /* 0x000fe20000000000 */
[----:B------:R-:W-:Y:S01]  /*0da0*/  LOP3.LUT R10, R74, 0x1f, RZ, 0xc0, !PT ;  /* 0x0000001f4a0a7812 */ /* 0x000fe200078ec0ff */
[----:B---3--:R-:W-:Y:S01]  /*0db0*/  UMOV UR12, 0x20 ;  /* 0x00000020000c7882 */ /* 0x008fe20000000000 */
[----:B------:R-:W-:Y:S01]  /*0dc0*/  @!UP1 UMOV UR6, 0x400 ;  /* 0x0000040000069882 */ /* 0x000fe20000000000 */
[----:B------:R-:W-:-:S04]  /*0dd0*/  @!UP1 UIADD3 UR12, UPT, UPT, -UR12, 0x100000, URZ ;  /* 0x001000000c0c9890 */ /* 0x000fc8000fffe1ff */
[----:B------:R-:W-:Y:S02]  /*0de0*/  @!UP1 USHF.L.U32 UR13, UR12, 0xb, URZ ;  /* 0x0000000b0c0d9899 */ /* 0x000fe400080006ff */
[----:B------:R-:W-:Y:S02]  /*0df0*/  @!UP1 USHF.L.U32 UR12, UR12, 0x1, URZ ;  /* 0x000000010c0c9899 */ /* 0x000fe400080006ff */
[----:B------:R-:W-:Y:S01]  /*0e00*/  @!UP1 ULEA UR6, UR37, UR6, 0x18 ;  /* 0x0000000625069291 */ /* 0x000fe2000f8ec0ff */
[----:B------:R-:W-:Y:S01]  /*0e10*/  VOTEU.ALL UP1, P1 ;  /* 0x0000000000ff7886 */ /* 0x000fe20000820000 */
[----:B------:R-:W-:Y:S01]  /*0e20*/  UISETP.NE.AND UP4, UPT, UR10, URZ, UPT ;  /* 0x000000ff0a00728c */ /* 0x000fe2000bf85270 */
[----:B------:R-:W3:Y:S09]  /*0e30*/  FENCE.VIEW.ASYNC.S ;  /* 0x00000000000073c6 */ /* 0x000ef20000000000 */
[----:B---3--:R3:W4:Y:S01]  /*0e40*/  @!UP1 SYNCS.EXCH.64 URZ, [UR6+0x140], UR12 ;  /* 0x0001400c06ff95b2 */ /* 0x0087220008000100 */
[----:B--2---:R-:W-:-:S09]  /*0e50*/  UISETP.EQ.U32.AND UP1, UPT, UR8, 0x1, UPT ;  /* 0x000000010800788c */ /* 0x004fd2000bf22070 */
[----:B------:R-:W-:Y:S05]  /*0e60*/  BRA.U !UP1, `(.L_x_15) ;  /* 0x0000000109087547 */ /* 0x000fea000b800000 */
[----:B-1--4-:R-:W-:Y:S01]  /*0e70*/  UCGABAR_ARV ;  /* 0x00000000000079c7 */ /* 0x012fe20008000000 */
[----:B------:R-:W-:Y:S05]  /*0e80*/  BRA `(.L_x_16) ;  /* 0x0000000000047947 */ /* 0x000fea0003800000 */
.L_x_15:
[----:B-1--4-:R-:W-:Y:S01]  /*0e90*/  NOP ;  /* 0x0000000000007918 */ /* 0x012fe20000000000 */
.L_x_16:
[----:B------:R-:W1:Y:S01]  /*0ea0*/  S2R R11, SR_CTAID.X ;  /* 0x00000000000b7919 */ /* 0x000e620000002500 */
[----:B------:R-:W-:-:S05]  /*0eb0*/  CS2R.32 R60, SR_CgaSize ;  /* 0x00000000003c7805 */ /* 0x000fca0000008a00 */
[----:B------:R-:W-:-:S05]  /*0ec0*/  IMAD R60, R60, -0xa0, RZ ;  /* 0xffffff603c3c7824 */ /* 0x000fca00078e02ff */
[----:B------:R-:W-:-:S14]  /*0ed0*/  R2UR UR8, R60 ;  /* 0x000000003c0872ca */ /* 0x000fdc00000e0000 */
[----:B------:R-:W2:Y:S01]  /*0ee0*/  LDCU UR8, c[0x0][UR8+0x2b0] ;  /* 0x00005600080877ac */ /* 0x000ea20008000800 */
[----:B------:R-:W-:-:S05]  /*0ef0*/  CS2R.32 R0, SR_CgaSize ;  /* 0x0000000000007805 */ /* 0x000fca0000008a00 */
[----:B------:R-:W-:-:S06]  /*0f00*/  IMAD R0, R0, -0xa0, RZ ;  /* 0xffffff6000007824 */ /* 0x000fcc00078e02ff */
[----:B------:R-:W4:Y:S01]  /*0f10*/  LDC R0, c[0x0][R0+0x2a0] ;  /* 0x0000a80000007b82 */ /* 0x000f220000000800 */
[----:B------:R-:W-:Y:S01]  /*0f20*/  PRMT R8, RZ, 0x7610, R8 ;  /* 0x00007610ff087816 */ /* 0x000fe20000000008 */
[----:B------:R-:W2:Y:S01]  /*0f30*/  S2R R20, SR_CTAID.Y ;  /* 0x0000000000147919 */ /* 0x000ea20000002600 */
[----:B------:R-:W-:-:S05]  /*0f40*/  CS2R.32 R60, SR_CgaSize ;  /* 0x00000000003c7805 */ /* 0x000fca0000008a00 */
[----:B------:R-:W-:-:S05]  /*0f50*/  IMAD R60, R60, -0xa0, RZ ;  /* 0xffffff603c3c7824 */ /* 0x000fca00078e02ff */
[----:B---3--:R-:W-:-:S14]  /*0f60*/  R2UR UR6, R60 ;  /* 0x000000003c0672ca */ /* 0x008fdc00000e0000 */
[----:B------:R-:W3:Y:S01]  /*0f70*/  LDCU UR6, c[0x0][UR6+0x2b4] ;  /* 0x00005680060677ac */ /* 0x000ee20008000800 */
[----:B------:R-:W-:Y:S01]  /*0f80*/  UISETP.NE.AND UP2, UPT, UR10, 0x2, UPT ;  /* 0x000000020a00788c */ /* 0x000fe2000bf45270 */
[----:B------:R-:W2:Y:S01]  /*0f90*/  LDC R9, c[0x0][0xb24] ;  /* 0x0002c900ff097b82 */ /* 0x000ea20000000800 */
[----:B------:R-:W-:-:S05]  /*0fa0*/  CS2R.32 R58, SR_CgaSize ;  /* 0x00000000003a7805 */ /* 0x000fca0000008a00 */
[----:B------:R-:W-:-:S06]  /*0fb0*/  IMAD R58, R58, -0xa0, RZ ;  /* 0xffffff603a3a7824 */ /* 0x000fcc00078e02ff */
[----:B------:R-:W4:Y:S08]  /*0fc0*/  LDC R58, c[0x0][R58+0x2a4] ;  /* 0x0000a9003a3a7b82 */ /* 0x000f300000000800 */
[----:B------:R-:W4:Y:S01]  /*0fd0*/  LDC R26, c[0x0][0xb24] ;  /* 0x0002c900ff1a7b82 */ /* 0x000f220000000800 */
[----:B-1----:R-:W-:Y:S01]  /*0fe0*/  I2FP.F32.U32 R4, R11 ;  /* 0x0000000b00047245 */ /* 0x002fe20000201000 */
[----:B------:R-:W-:-:S06]  /*0ff0*/  IMAD.MOV.U32 R21, RZ, RZ, R11 ;  /* 0x000000ffff157224 */ /* 0x000fcc00078e000b */
[----:B------:R-:W1:Y:S01]  /*1000*/  S2UR UR36, SR_CTAID.Z ;  /* 0x00000000002479c3 */ /* 0x000e620000002700 */
[----:B--2---:R-:W-:Y:S02]  /*1010*/  ISETP.GE.AND P0, PT, R9, 0x1, PT ;  /* 0x000000010900780c */ /* 0x004fe40003f06270 */
[----:B------:R-:W-:Y:S01]  /*1020*/  I2FP.F32.U32 R2, R20 ;  /* 0x0000001400027245 */ /* 0x000fe20000201000 */
[----:B------:R-:W-:-:S04]  /*1030*/  FMUL R4, R4, UR8 ;  /* 0x0000000804047c20 */ /* 0x000fc80008400000 */
[----:B---3--:R-:W-:Y:S01]  /*1040*/  FMUL R2, R2, UR6 ;  /* 0x0000000602027c20 */ /* 0x008fe20008400000 */
[----:B------:R-:W2:Y:S01]  /*1050*/  F2I.U32.TRUNC.NTZ R60, R4 ;  /* 0x00000004003c7305 */ /* 0x000ea2000020f000 */
[----:B------:R-:W3:Y:S07]  /*1060*/  LDCU UR6, c[0x0][0xb30] ;  /* 0x00016600ff0677ac */ /* 0x000eee0008000800 */
[----:B------:R-:W1:Y:S01]  /*1070*/  F2I.U32.TRUNC.NTZ R3, R2 ;  /* 0x0000000200037305 */ /* 0x000e62000020f000 */
[----:B--2---:R-:W-:-:S04]  /*1080*/  IMAD.MOV R60, RZ, RZ, -R60 ;  /* 0x000000ffff3c7224 */ /* 0x004fc800078e0a3c */
[----:B----4-:R-:W-:Y:S01]  /*1090*/  IMAD R60, R0, R60, R11 ;  /* 0x0000003c003c7224 */ /* 0x010fe200078e020b */
[----:B------:R-:W-:Y:S01]  /*10a0*/  PRMT R0, RZ, 0x7610, R0 ;  /* 0x00007610ff007816 */ /* 0x000fe20000000000 */
[----:B---3--:R-:W-:Y:S01]  /*10b0*/  UISETP.NE.AND UP3, UPT, UR6, 0x1, UPT ;  /* 0x000000010600788c */ /* 0x008fe2000bf65270 */
[----:B-1----:R-:W-:-:S05]  /*10c0*/  IADD3 R3, PT, PT, -R3, RZ, RZ ;  /* 0x000000ff03037210 */ /* 0x002fca0007ffe1ff */
[----:B------:R-:W-:Y:S01]  /*10d0*/  IMAD R58, R58, R3, R20 ;  /* 0x000000033a3a7224 */ /* 0x000fe200078e0214 */
[----:B------:R-:W-:Y:S06]  /*10e0*/  BRA.U UP4, `(.L_x_17) ;  /* 0x0000000104247547 */ /* 0x000fec000b800000 */
[----:B------:R-:W-:Y:S01]  /*10f0*/  ISETP.NE.AND P1, PT, R58, RZ, PT ;  /* 0x000000ff3a00720c */ /* 0x000fe20003f25270 */
[----:B------:R-:W-:Y:S01]  /*1100*/  IMAD.MOV.U32 R0, RZ, RZ, 0x3 ;  /* 0x00000003ff007424 */ /* 0x000fe200078e00ff */
[C---:B------:R-:W-:Y:S02]  /*1110*/  LOP3.LUT R3, R60.reuse, 0xfffffffe, RZ, 0xc0, !PT ;  /* 0xfffffffe3c037812 */ /* 0x040fe400078ec0ff */
[----:B------:R-:W-:Y:S02]  /*1120*/  ISETP.LT.U32.OR P1, PT, R60, 0x2, !P1 ;  /* 0x000000023c00780c */ /* 0x000fe40004f21470 */
[----:B------:R-:W-:Y:S02]  /*1130*/  SHF.L.U32 R0, R0, R3, RZ ;  /* 0x0000000300007219 */ /* 0x000fe400000006ff */
[----:B------:R-:W-:Y:S02]  /*1140*/  SEL R5, RZ, 0x1, !P1 ;  /* 0x00000001ff057807 */ /* 0x000fe40004800000 */
[----:B------:R-:W-:-:S05]  /*1150*/  SEL R2, RZ, 0x2, !P1 ;  /* 0x00000002ff027807 */ /* 0x000fca0004800000 */
[----:B------:R-:W-:-:S05]  /*1160*/  IMAD.IADD R2, R5, 0x1, R2 ;  /* 0x0000000105027824 */ /* 0x000fca00078e0202 */
[----:B------:R-:W-:Y:S02]  /*1170*/  PRMT R8, R2, 0x7610, R8 ;  /* 0x0000761002087816 */ /* 0x000fe40000000008 */
.L_x_17:
[----:B------:R-:W-:Y:S05]  /*1180*/  @!P0 BRA `(.L_x_18) ;  /* 0x0000000000b88947 */ /* 0x000fea0003800000 */
[----:B------:R-:W1:Y:S01]  /*1190*/  LDC.64 R4, c[0x0][0xb18] ;  /* 0x0002c600ff047b82 */ /* 0x000e620000000a00 */
[----:B------:R-:W-:-:S07]  /*11a0*/  ISETP.NE.AND P0, PT, R9, 0x1, PT ;  /* 0x000000010900780c */ /* 0x000fce0003f05270 */
[----:B------:R-:W2:Y:S08]  /*11b0*/  LDC R14, c[0x0][0xb0c] ;  /* 0x0002c300ff0e7b82 */ /* 0x000eb00000000800 */
[----:B------:R-:W3:Y:S08]  /*11c0*/  LDC R13, c[0x0][0x370] ;  /* 0x0000dc00ff0d7b82 */ /* 0x000ef00000000800 */
[----:B------:R-:W4:Y:S01]  /*11d0*/  LDC R16, c[0x0][0x374] ;  /* 0x0000dd00ff107b82 */ /* 0x000f220000000800 */
[----:B-1----:R-:W-:-:S07]  /*11e0*/  ISETP.NE.AND P1, PT, R4, 0x1, PT ;  /* 0x000000010400780c */ /* 0x002fce0003f25270 */
[----:B------:R-:W3:Y:S01]  /*11f0*/  LDC.64 R6, c[0x0][0xb10] ;  /* 0x0002c400ff067b82 */ /* 0x000ee20000000a00 */
[----:B--2---:R-:W-:-:S07]  /*1200*/  ISETP.NE.AND P2, PT, R14, 0x1, PT ;  /* 0x000000010e00780c */ /* 0x004fce0003f45270 */
[----:B------:R-:W1:Y:S08]  /*1210*/  LDC R12, c[0x0][0xb20] ;  /* 0x0002c800ff0c7b82 */ /* 0x000e700000000800 */
[----:B------:R-:W2:Y:S01]  /*1220*/  LDC.64 R2, c[0x0][0xb28] ;  /* 0x0002ca00ff027b82 */ /* 0x000ea20000000a00 */
[----:B----4-:R-:W-:-:S04]  /*1230*/  IMAD.HI.U32 R15, R16, R5, RZ ;  /* 0x00000005100f7227 */ /* 0x010fc800078e00ff */
[----:B------:R-:W-:-:S04]  /*1240*/  IMAD.HI.U32 R5, R20, R5, RZ ;  /* 0x0000000514057227 */ /* 0x000fc800078e00ff */
[----:B---3--:R-:W-:-:S04]  /*1250*/  IMAD.HI.U32 R18, R13, R6, RZ ;  /* 0x000000060d127227 */ /* 0x008fc800078e00ff */
[C---:B------:R-:W-:Y:S01]  /*1260*/  IMAD.HI.U32 R22, R11.reuse, R6, RZ ;  /* 0x000000060b167227 */ /* 0x040fe200078e00ff */
[-C--:B------:R-:W-:Y:S02]  /*1270*/  @P2 SHF.R.U32.HI R13, RZ, R7.reuse, R18 ;  /* 0x00000007ff0d2219 */ /* 0x080fe40000011612 */
[-C--:B-1----:R-:W-:Y:S02]  /*1280*/  @P1 SHF.R.U32.HI R16, RZ, R12.reuse, R15 ;  /* 0x0000000cff101219 */ /* 0x082fe4000001160f */
[----:B------:R-:W-:Y:S02]  /*1290*/  SHF.R.U32.HI R5, RZ, R12, R5 ;  /* 0x0000000cff057219 */ /* 0x000fe40000011605 */
[----:B------:R-:W-:Y:S02]  /*12a0*/  SHF.R.U32.HI R22, RZ, R7, R22 ;  /* 0x00000007ff167219 */ /* 0x000fe40000011616 */
[----:B------:R-:W-:Y:S01]  /*12b0*/  SEL R5, R20, R5, !P1 ;  /* 0x0000000514057207 */ /* 0x000fe20004800000 */
[----:B--2---:R-:W-:Y:S01]  /*12c0*/  IMAD.HI.U32 R18, R16, R2, RZ ;  /* 0x0000000210127227 */ /* 0x004fe200078e00ff */
[----:B------:R-:W-:-:S02]  /*12d0*/  SEL R21, R11, R22, !P2 ;  /* 0x000000160b157207 */ /* 0x000fc40005000000 */
[----:B------:R-:W-:Y:S01]  /*12e0*/  IADD3 R7, PT, PT, -R5, RZ, RZ ;  /* 0x000000ff05077210 */ /* 0x000fe20007ffe1ff */
[----:B------:R-:W-:Y:S01]  /*12f0*/  IMAD.HI.U32 R6, R13, R2, RZ ;  /* 0x000000020d067227 */ /* 0x000fe200078e00ff */
[----:B------:R-:W-:-:S03]  /*1300*/  @P0 SHF.R.U32.HI R16, RZ, R3, R18 ;  /* 0x00000003ff100219 */ /* 0x000fc60000011612 */
[----:B------:R-:W-:Y:S01]  /*1310*/  IMAD R7, R4, R7, R20 ;  /* 0x0000000704077224 */ /* 0x000fe200078e0214 */
[----:B------:R-:W-:Y:S01]  /*1320*/  @P0 SHF.R.U32.HI R13, RZ, R3, R6 ;  /* 0x00000003ff0d0219 */ /* 0x000fe20000011606 */
[----:B------:R-:W-:-:S04]  /*1330*/  IMAD R16, R16, R9, RZ ;  /* 0x0000000910107224 */ /* 0x000fc800078e02ff */
[----:B------:R-:W-:Y:S01]  /*1340*/  IMAD R6, R13, R9, RZ ;  /* 0x000000090d067224 */ /* 0x000fe200078e02ff */
[----:B------:R-:W-:-:S04]  /*1350*/  ISETP.GE.AND P1, PT, R5, R16, PT ;  /* 0x000000100500720c */ /* 0x000fc80003f26270 */
[----:B------:R-:W-:Y:S01]  /*1360*/  ISETP.GE.OR P1, PT, R21, R6, P1 ;  /* 0x000000061500720c */ /* 0x000fe20000f26670 */
[----:B------:R-:W-:-:S05]  /*1370*/  IMAD.HI.U32 R6, R5, R2, RZ ;  /* 0x0000000205067227 */ /* 0x000fca00078e00ff */
[----:B------:R-:W-:-:S04]  /*1380*/  SHF.R.U32.HI R6, RZ, R3, R6 ;  /* 0x00000003ff067219 */ /* 0x000fc80000011606 */
[----:B------:R-:W-:-:S03]  /*1390*/  SEL R6, R5, R6, !P0 ;  /* 0x0000000605067207 */ /* 0x000fc60004000000 */
[----:B------:R-:W-:Y:S01]  /*13a0*/  @!P1 IMAD.HI.U32 R12, R21, R2, RZ ;  /* 0x00000002150c9227 */ /* 0x000fe200078e00ff */
[----:B------:R-:W-:-:S04]  /*13b0*/  IADD3 R2, PT, PT, -R6, RZ, RZ ;  /* 0x000000ff06027210 */ /* 0x000fc80007ffe1ff */
[----:B------:R-:W-:Y:S01]  /*13c0*/  @!P1 SHF.R.U32.HI R12, RZ, R3, R12 ;  /* 0x00000003ff0c9219 */ /* 0x000fe2000001160c */
[----:B------:R-:W-:-:S03]  /*13d0*/  IMAD R2, R9, R2, R5 ;  /* 0x0000000209027224 */ /* 0x000fc600078e0205 */
[----:B------:R-:W-:-:S05]  /*13e0*/  @!P1 SEL R3, R21, R12, !P0 ;  /* 0x0000000c15039207 */ /* 0x000fca0004000000 */
[--C-:B------:R-:W-:Y:S02]  /*13f0*/  @!P1 IMAD.IADD R6, R6, 0x1, -R3.reuse ;  /* 0x0000000106069824 */ /* 0x100fe400078e0a03 */
[----:B------:R-:W-:Y:S01]  /*1400*/  @!P1 IMAD R3, R2, R13, R3 ;  /* 0x0000000d02039224 */ /* 0x000fe200078e0203 */
[----:B------:R-:W-:Y:S01]  /*1410*/  IADD3 R2, PT, PT, -R21, RZ, RZ ;  /* 0x000000ff15027210 */ /* 0x000fe20007ffe1ff */
[----:B------:R-:W-:Y:S02]  /*1420*/  @!P1 IMAD R5, R6, R9, R21 ;  /* 0x0000000906059224 */ /* 0x000fe400078e0215 */
[----:B------:R-:W-:Y:S02]  /*1430*/  @!P1 IMAD.MOV.U32 R21, RZ, RZ, R3 ;  /* 0x000000ffff159224 */ /* 0x000fe400078e0003 */
[----:B------:R-:W-:Y:S02]  /*1440*/  IMAD R2, R14, R2, R11 ;  /* 0x000000020e027224 */ /* 0x000fe400078e020b */
[----:B------:R-:W-:-:S02]  /*1450*/  IMAD R20, R5, R4, R7 ;  /* 0x0000000405147224 */ /* 0x000fc400078e0207 */
[----:B------:R-:W-:Y:S02]  /*1460*/  IMAD R21, R21, R14, R2 ;  /* 0x0000000e15157224 */ /* 0x000fe400078e0202 */
.L_x_18:
[----:B------:R-:W-:Y:S05]  /*1470*/  BRA.U UP3, `(.L_x_19) ;  /* 0x0000000103407547 */ /* 0x000fea000b800000 */
[----:B------:R-:W1:Y:S08]  /*1480*/  LDC.64 R4, c[0x0][0xb10] ;  /* 0x0002c400ff047b82 */ /* 0x000e700000000a00 */
[----:B------:R-:W2:Y:S08]  /*1490*/  LDC.64 R2, c[0x0][0xb18] ;  /* 0x0002c600ff027b82 */ /* 0x000eb00000000a00 */
[----:B------:R-:W3:Y:S08]  /*14a0*/  LDC R6, c[0x0][0xb20] ;  /* 0x0002c800ff067b82 */ /* 0x000ef00000000800 */
[----:B------:R-:W4:Y:S01]  /*14b0*/  LDC R12, c[0x0][0xb0c] ;  /* 0x0002c300ff0c7b82 */ /* 0x000f220000000800 */
[----:B-1----:R-:W-:-:S05]  /*14c0*/  IMAD.HI.U32 R4, R21, R4, RZ ;  /* 0x0000000415047227 */ /* 0x002fca00078e00ff */
[----:B------:R-:W-:Y:S01]  /*14d0*/  SHF.R.U32.HI R4, RZ, R5, R4 ;  /* 0x00000005ff047219 */ /* 0x000fe20000011604 */
[----:B--2---:R-:W-:Y:S01]  /*14e0*/  IMAD.HI.U32 R3, R20, R3, RZ ;  /* 0x0000000314037227 */ /* 0x004fe200078e00ff */
[----:B------:R-:W-:-:S04]  /*14f0*/  ISETP.NE.AND P0, PT, R2, 0x1, PT ;  /* 0x000000010200780c */ /* 0x000fc80003f05270 */
[----:B---3--:R-:W-:-:S04]  /*1500*/  SHF.R.U32.HI R3, RZ, R6, R3 ;  /* 0x00000006ff037219 */ /* 0x008fc80000011603 */
[----:B------:R-:W-:Y:S02]  /*1510*/  SEL R3, R20, R3, !P0 ;  /* 0x0000000314037207 */ /* 0x000fe40004000000 */
[----:B----4-:R-:W-:-:S04]  /*1520*/  ISETP.NE.AND P1, PT, R12, 0x1, PT ;  /* 0x000000010c00780c */ /* 0x010fc80003f25270 */
[----:B------:R-:W-:-:S05]  /*1530*/  SEL R6, R21, R4, !P1 ;  /* 0x0000000415067207 */ /* 0x000fca0004800000 */
[----:B------:R-:W-:Y:S02]  /*1540*/  IMAD.IADD R4, R3, 0x1, -R6 ;  /* 0x0000000103047824 */ /* 0x000fe400078e0a06 */
[----:B------:R-:W-:Y:S02]  /*1550*/  IMAD.IADD R3, R6, 0x1, -R3 ;  /* 0x0000000106037824 */ /* 0x000fe400078e0a03 */
[----:B------:R-:W-:Y:S02]  /*1560*/  IMAD R21, R4, R12, R21 ;  /* 0x0000000c04157224 */ /* 0x000fe400078e0215 */
[----:B------:R-:W-:Y:S02]  /*1570*/  IMAD R20, R3, R2, R20 ;  /* 0x0000000203147224 */ /* 0x000fe400078e0214 */
.L_x_19:
[----:B------:R-:W-:Y:S05]  /*1580*/  BRA.U !UP1, `(.L_x_20) ;  /* 0x00000001090c7547 */ /* 0x000fea000b800000 */
[----:B------:R-:W-:Y:S01]  /*1590*/  UCGABAR_WAIT ;  /* 0x0000000000007dc7 */ /* 0x000fe20008000000 */
[----:B------:R-:W-:Y:S01]  /*15a0*/  CCTL.IVALL ;  /* 0x00000000ff00798f */ /* 0x000fe20002000000 */
[----:B------:R-:W-:Y:S05]  /*15b0*/  BRA `(.L_x_21) ;  /* 0x0000000000047947 */ /* 0x000fea0003800000 */
.L_x_20:
[----:B------:R-:W-:Y:S06]  /*15c0*/  BAR.SYNC.DEFER_BLOCKING 0x0 ;  /* 0x0000000000007b1d */ /* 0x000fec0000010000 */
.L_x_21:
[----:B------:R-:W-:Y:S05]  /*15d0*/  BRA.U UP2, `(.L_x_22) ;  /* 0x0000001502a07547 */ /* 0x000fea000b800000 */
[----:B------:R-:W1:Y:S01]  /*15e0*/  LDCU UR15, c[0x0][0x38c] ;  /* 0x00007180ff0f77ac */ /* 0x000e620008000800 */
[----:B------:R-:W2:Y:S01]  /*15f0*/  LDC R9, c[0x0][0x370] ;  /* 0x0000dc00ff097b82 */ /* 0x000ea20000000800 */
[C---:B------:R-:W-:Y:S01]  /*1600*/  IMAD.SHL.U32 R17, R11.reuse, 0x20, RZ ;  /* 0x000000200b117824 */ /* 0x040fe200078e00ff */
[----:B------:R-:W-:Y:S01]  /*1610*/  PLOP3.LUT P1, PT, PT, PT, UP5, 0x80, 0x8 ;  /* 0x000000000008781c */ /* 0x000fe20003f2f058 */
[----:B------:R-:W-:Y:S01]  /*1620*/  HFMA2 R15, -RZ, RZ, 0, 5.9604644775390625e-08 ;  /* 0x00000001ff0f7431 */ /* 0x000fe200000001ff */
[----:B------:R-:W-:Y:S01]  /*1630*/  UISETP.NE.AND UP1, UPT, UR10, URZ, UPT ;  /* 0x000000ff0a00728c */ /* 0x000fe2000bf25270 */
[----:B------:R-:W-:Y:S01]  /*1640*/  HFMA2 R12, -RZ, RZ, 0, 0 ;  /* 0x00000000ff0c7431 */ /* 0x000fe200000001ff */
[----:B------:R-:W-:Y:S01]  /*1650*/  ISETP.NE.AND P4, PT, R10, RZ, P5 ;  /* 0x000000ff0a00720c */ /* 0x000fe20002f85270 */
[----:B------:R-:W-:Y:S01]  /*1660*/  IMAD.SHL.U32 R16, R11, 0x40, RZ ;  /* 0x000000400b107824 */ /* 0x000fe200078e00ff */
[----:B------:R-:W3:Y:S01]  /*1670*/  LDC R0, c[0x0][0x374] ;  /* 0x0000dd00ff007b82 */ /* 0x000ee20000000800 */
[----:B------:R-:W-:Y:S01]  /*1680*/  PLOP3.LUT P1, PT, P1, PT, PT, 0x8, 0x80 ;  /* 0x000000000080781c */ /* 0x000fe20000f2e170 */
[----:B------:R-:W-:Y:S01]  /*1690*/  IMAD.MOV.U32 R14, RZ, RZ, RZ ;  /* 0x000000ffff0e7224 */ /* 0x000fe200078e00ff */
[----:B------:R-:W-:Y:S01]  /*16a0*/  MOV R8, 0x1 ;  /* 0x0000000100087802 */ /* 0x000fe20000000f00 */
[----:B------:R-:W-:Y:S01]  /*16b0*/  IMAD.MOV.U32 R10, RZ, RZ, RZ ;  /* 0x000000ffff0a7224 */ /* 0x000fe200078e00ff */
[----:B------:R-:W-:Y:S01]  /*16c0*/  LOP3.LUT R17, R17, 0x20, RZ, 0xc0, !PT ;  /* 0x0000002011117812 */ /* 0x000fe200078ec0ff */
[----:B------:R-:W4:Y:S01]  /*16d0*/  LDCU.64 UR30, c[0x0][0x348] ;  /* 0x00006900ff1e77ac */ /* 0x000f220008000a00 */
[----:B-1----:R-:W-:-:S02]  /*16e0*/  UIADD3 UR4, UPT, UPT, UR15, 0x7f, URZ ;  /* 0x0000007f0f047890 */ /* 0x002fc4000fffe0ff */
[----:B------:R-:W-:Y:S02]  /*16f0*/  USEL UR7, UR7, 0x2, UP1 ;  /* 0x0000000207077887 */ /* 0x000fe40008800000 */
[----:B------:R-:W-:Y:S01]  /*1700*/  USHF.R.S32.HI UR22, URZ, 0x1f, UR4 ;  /* 0x0000001fff167899 */ /* 0x000fe20008011404 */
[----:B------:R-:W-:-:S03]  /*1710*/  UMOV UR13, URZ ;  /* 0x000000ff000d7c82 */ /* 0x000fc60008000000 */
[----:B------:R-:W-:Y:S02]  /*1720*/  ULEA.HI UR22, UR22, UR4, URZ, 0x7 ;  /* 0x0000000416167291 */ /* 0x000fe4000f8f38ff */
[----:B------:R-:W-:Y:S02]  /*1730*/  UIADD3 UR4, UPT, UPT, UR15, -0x1, URZ ;  /* 0xffffffff0f047890 */ /* 0x000fe4000fffe0ff */
[----:B------:R-:W-:Y:S02]  /*1740*/  USHF.R.S32.HI UR22, URZ, 0x7, UR22 ;  /* 0x00000007ff167899 */ /* 0x000fe40008011416 */
[----:B------:R-:W-:Y:S02]  /*1750*/  UISETP.GE.U32.AND UP2, UPT, UR4, -0xff, UPT ;  /* 0xffffff010400788c */ /* 0x000fe4000bf46070 */
[----:B------:R-:W-:Y:S02]  /*1760*/  UISETP.LT.U32.AND UP0, UPT, UR22, 0x8, UPT ;  /* 0x000000081600788c */ /* 0x000fe4000bf01070 */
[----:B------:R-:W-:-:S02]  /*1770*/  UIADD3 UR15, UPT, UPT, UR15, 0xfe, URZ ;  /* 0x000000fe0f0f7890 */ /* 0x000fc4000fffe0ff */
[----:B------:R-:W-:-:S04]  /*1780*/  USEL UR21, UR22, 0x8, UP0 ;  /* 0x0000000816157887 */ /* 0x000fc80008000000 */
[----:B------:R-:W-:Y:S02]  /*1790*/  UIADD3 UR6, UPT, UPT, UR21, -0x1, URZ ;  /* 0xffffffff15067890 */ /* 0x000fe4000fffe0ff */
[----:B------:R-:W-:Y:S02]  /*17a0*/  @UP2 UIADD3 UR6, UPT, UPT, UR21, URZ, URZ ;  /* 0x000000ff15062290 */ /* 0x000fe4000fffe0ff */
[----:B------:R-:W-:Y:S02]  /*17b0*/  UIADD3 UR14, UPT, UPT, UR22, -UR21, URZ ;  /* 0x80000015160e7290 */ /* 0x000fe4000fffe0ff */
[----:B------:R-:W-:Y:S02]  /*17c0*/  UIADD3 UR5, UPT, UPT, UR6, 0x1, URZ ;  /* 0x0000000106057890 */ /* 0x000fe4000fffe0ff */
[----:B--2-4-:R-:W-:-:S12]  /*17d0*/  UIADD3 UR6, UPT, UPT, -UR6, URZ, URZ ;  /* 0x000000ff06067290 */ /* 0x014fd8000fffe1ff */
.L_x_42:
[----:B------:R-:W-:Y:S01]  /*17e0*/  UISETP.NE.AND UP0, UPT, UR37, URZ, UPT ;  /* 0x000000ff2500728c */ /* 0x000fe2000bf05270 */
[----:B------:R-:W1:Y:S08]  /*17f0*/  S2UR UR37, SR_CgaCtaId ;  /* 0x00000000002579c3 */ /* 0x000e700000008800 */
[----:B------:R-:W-:Y:S05]  /*1800*/  BRA.U UP0, `(.L_x_23) ;  /* 0x0000000100347547 */ /* 0x000fea000b800000 */
[----:B------:R-:W2:Y:S01]  /*1810*/  S2R R2, SR_CgaCtaId ;  /* 0x0000000000027919 */ /* 0x000ea20000008800 */
[----:B------:R-:W-:-:S04]  /*1820*/  MOV R3, 0x400 ;  /* 0x0000040000037802 */ /* 0x000fc80000000f00 */
[----:B--2---:R-:W-:Y:S02]  /*1830*/  LEA R3, R2, R3, 0x18 ;  /* 0x0000000302037211 */ /* 0x004fe400078ec0ff */
[----:B------:R-:W-:-:S03]  /*1840*/  SHF.L.U32 R2, R8, 0x1f, RZ ;  /* 0x0000001f08027819 */ /* 0x000fc600000006ff */
[----:B------:R-:W-:-:S04]  /*1850*/  IMAD R3, R10, 0x8, R3 ;  /* 0x000000080a037824 */ /* 0x000fc800078e0203 */
[----:B------:R-:W2:Y:S02]  /*1860*/  SYNCS.PHASECHK.TRANS64.TRYWAIT P0, [R3+URZ+0x130], R2 ;  /* 0x00013002030075a7 */ /* 0x000ea400080011ff */
[----:B--2---:R-:W-:Y:S05]  /*1870*/  @!P0 BRA `(.L_x_24) ;  /* 0x0000006000dc8947 */ /* 0x004fea0003800000 */
.L_x_137:
[----:B------:R-:W-:Y:S01]  /*1880*/  VIADD R10, R10, 0x1 ;  /* 0x000000010a0a7836 */ /* 0x000fe20000000000 */
[----:B------:R2:W-:Y:S04]  /*1890*/  SYNCS.ARRIVE.TRANS64.A1T0 RZ, [R3+URZ+0x120], RZ ;  /* 0x000120ff03ff79a7 */ /* 0x0005e800081000ff */
[----:B------:R-:W-:-:S04]  /*18a0*/  ISETP.NE.AND P0, PT, R10, 0x2, PT ;  /* 0x000000020a00780c */ /* 0x000fc80003f05270 */
[----:B------:R-:W-:Y:S02]  /*18b0*/  SEL R10, R10, RZ, P0 ;  /* 0x000000ff0a0a7207 */ /* 0x000fe40000000000 */
[----:B--2---:R-:W-:-:S04]  /*18c0*/  SEL R3, RZ, 0x1, P0 ;  /* 0x00000001ff037807 */ /* 0x004fc80000000000 */
[----:B------:R-:W-:-:S07]  /*18d0*/  LOP3.LUT R8, R8, R3, RZ, 0x3c, !PT ;  /* 0x0000000308087212 */ /* 0x000fce00078e3cff */
.L_x_23:
[----:B------:R-:W-:Y:S01]  /*18e0*/  UMOV UR4, 0x400 ;  /* 0x0000040000047882 */ /* 0x000fe20000000000 */
[----:B------:R-:W-:Y:S01]  /*18f0*/  LEA.HI R3, R21, R21, RZ, 0x1 ;  /* 0x0000001515037211 */ /* 0x000fe200078f08ff */
[----:B-1----:R-:W-:Y:S01]  /*1900*/  ULEA UR4, UR37, UR4, 0x18 ;  /* 0x0000000425047291 */ /* 0x002fe2000f8ec0ff */
[----:B------:R-:W-:Y:S01]  /*1910*/  SHF.L.U32 R2, R15, 0x1f, RZ ;  /* 0x0000001f0f027819 */ /* 0x000fe200000006ff */
[----:B------:R-:W-:Y:S01]  /*1920*/  UISETP.GE.U32.AND UP0, UPT, UR15, 0xff, UPT ;  /* 0x000000ff0f00788c */ /* 0x000fe2000bf06070 */
[----:B------:R-:W-:Y:S01]  /*1930*/  R2UR UR35, R16 ;  /* 0x00000000102372ca */ /* 0x000fe200000e0000 */
[----:B------:R-:W-:Y:S01]  /*1940*/  ULEA UR8, UR13, UR4, 0x3 ;  /* 0x000000040d087291 */ /* 0x000fe2000f8e18ff */
[----:B------:R-:W-:Y:S01]  /*1950*/  IMAD.SHL.U32 R3, R3, 0x40, RZ ;  /* 0x0000004003037824 */ /* 0x000fe200078e00ff */
[----:B------:R-:W-:Y:S01]  /*1960*/  R2UR UR19, R17 ;  /* 0x00000000111372ca */ /* 0x000fe200000e0000 */
[----:B------:R-:W-:-:S03]  /*1970*/  UMOV UR23, URZ ;  /* 0x000000ff00177c82 */ /* 0x000fc60008000000 */
[----:B------:R-:W-:-:S03]  /*1980*/  LOP3.LUT R3, R3, 0xffffff80, RZ, 0xc0, !PT ;  /* 0xffffff8003037812 */ /* 0x000fc600078ec0ff */
[----:B------:R1:W2:Y:S01]  /*1990*/  SYNCS.PHASECHK.TRANS64.TRYWAIT P0, [UR8+0x40], R2 ;  /* 0x00004002ff0075a7 */ /* 0x0002a20008001108 */
[----:B------:R-:W-:Y:S02]  /*19a0*/  R2UR UR9, R3 ;  /* 0x00000000030972ca */ /* 0x000fe400000e0000 */
[----:B------:R-:W-:-:S11]  /*19b0*/  R2UR UR8, R20 ;  /* 0x00000000140872ca */ /* 0x000fd600000e0000 */
[----:B------:R-:W-:Y:S02]  /*19c0*/  ULOP3.LUT UR35, UR9, 0x40, UR35, 0xf8, !UPT ;  /* 0x0000004009237892 */ /* 0x000fe4000f8ef823 */
[----:B------:R-:W-:Y:S01]  /*19d0*/  ULEA UR19, UR8, UR19, 0x6 ;  /* 0x0000001308137291 */ /* 0x000fe2000f8e30ff */
[----:B------:R-:W-:Y:S11]  /*19e0*/  BRA.U !UP0, `(.L_x_25) ;  /* 0x0000000108f07547 */ /* 0x000ff6000b800000 */
[----:B------:R-:W-:Y:S01]  /*19f0*/  UMOV UR29, UR6 ;  /* 0x00000006001d7c82 */ /* 0x000fe20008000000 */
[----:B------:R-:W-:Y:S01]  /*1a00*/  UMOV UR44, UR13 ;  /* 0x0000000d002c7c82 */ /* 0x000fe20008000000 */
[----:B------:R-:W-:-:S05]  /*1a10*/  UMOV UR26, 0x40 ;  /* 0x00000040001a7882 */ /* 0x000fca0000000000 */
.L_x_31:
[----:B------:R-:W-:Y:S01]  /*1a20*/  ULEA UR33, UR44, UR4, 0x3 ;  /* 0x000000042c217291 */ /* 0x000fe2000f8e18ff */
[----:B------:R-:W-:Y:S01]  /*1a30*/  @P5 MOV R3, 0xc000 ;  /* 0x0000c00000035802 */ /* 0x000fe20000000f00 */
[----:B-12---:R-:W-:Y:S10]  /*1a40*/  @P0 BRA `(.L_x_26) ;  /* 0x00000000000c0947 */ /* 0x006ff40003800000 */
[----:B------:R-:W-:-:S04]  /*1a50*/  SHF.L.U32 R5, R15, 0x1f, RZ ;  /* 0x0000001f0f057819 */ /* 0x000fc800000006ff */
[----:B------:R-:W2:Y:S02]  /*1a60*/  SYNCS.PHASECHK.TRANS64.TRYWAIT P0, [UR33+0x40], R5 ;  /* 0x00004005ff0075a7 */ /* 0x000ea40008001121 */
[----:B--2---:R-:W-:Y:S05]  /*1a70*/  @!P0 BRA `(.L_x_27) ;  /* 0x0000006000708947 */ /* 0x004fea0003800000 */
.L_x_26:
[----:B------:R2:W-:Y:S01]  /*1a80*/  @P5 SYNCS.ARRIVE.TRANS64 RZ, [UR33], R3 ;  /* 0x00000003ffff59a7 */ /* 0x0005e20008000021 */
[----:B------:R-:W-:Y:S02]  /*1a90*/  ULOP3.LUT UR8, UR7, 0x2, URZ, 0xfc, !UPT ;  /* 0x0000000207087892 */ /* 0x000fe4000f8efcff */
[----:B------:R-:W-:Y:S02]  /*1aa0*/  UIADD3 UR29, UPT, UPT, UR29, 0x1, URZ ;  /* 0x000000011d1d7890 */ /* 0x000fe4000fffe0ff */
[----:B------:R-:W-:Y:S02]  /*1ab0*/  UISETP.NE.AND UP0, UPT, UR8, 0x2, UPT ;  /* 0x000000020800788c */ /* 0x000fe4000bf05270 */
[----:B------:R-:W-:-:S07]  /*1ac0*/  UISETP.NE.AND UP2, UPT, UR29, 0x1, UPT ;  /* 0x000000011d00788c */ /* 0x000fce000bf45270 */
[----:B------:R-:W-:Y:S05]  /*1ad0*/  BRA.U UP0, `(.L_x_28) ;  /* 0x0000000100047547 */ /* 0x000fea000b800000 */
[----:B------:R-:W-:Y:S05]  /*1ae0*/  BPT.TRAP 0x1 ;  /* 0x000000040000795c */ /* 0x000fea0000300000 */
.L_x_28:
[----:B------:R-:W-:Y:S04]  /*1af0*/  BSSY.RECONVERGENT B0, `(.L_x_29) ;  /* 0x0000003000007945 */ /* 0x000fe80003800200 */
[----:B------:R-:W-:Y:S05]  /*1b00*/  @!P4 BRA `(.L_x_30) ;  /* 0x000000000004c947 */ /* 0x000fea0003800000 */
[----:B------:R-:W-:Y:S05]  /*1b10*/  BPT.TRAP 0x1 ;  /* 0x000000040000795c */ /* 0x000fea0000300000 */
.L_x_30:
[----:B------:R-:W-:Y:S05]  /*1b20*/  BSYNC.RECONVERGENT B0 ;  /* 0x0000000000007941 */ /* 0x000fea0003800200 */
.L_x_29:
[----:B------:R-:W-:Y:S02]  /*1b30*/  UIADD3 UR13, UPT, UPT, UR44, 0x1, URZ ;  /* 0x000000012c0d7890 */ /* 0x000fe4000fffe0ff */
[----:B------:R-:W-:Y:S02]  /*1b40*/  ULEA UR24, UR44, UR4, 0xe ;  /* 0x000000042c187291 */ /* 0x000fe4000f8e70ff */
[----:B------:R-:W-:Y:S02]  /*1b50*/  UISETP.NE.AND UP0, UPT, UR13, 0x8, UPT ;  /* 0x000000080d00788c */ /* 0x000fe4000bf05270 */
[----:B------:R-:W-:Y:S02]  /*1b60*/  UIADD3 UR42, UP1, UPT, UR30, 0x80, URZ ;  /* 0x000000801e2a7890 */ /* 0x000fe4000ff3e0ff */
[----:B------:R-:W-:Y:S02]  /*1b70*/  USEL UR9, URZ, 0x1, UP0 ;  /* 0x00000001ff097887 */ /* 0x000fe40008000000 */
[----:B------:R-:W-:-:S02]  /*1b80*/  USEL UR13, UR13, URZ, UP0 ;  /* 0x000000ff0d0d7287 */ /* 0x000fc40008000000 */
[----:B------:R-:W-:Y:S02]  /*1b90*/  UIADD3 UR40, UP0, UPT, UR30, 0x180, URZ ;  /* 0x000001801e287890 */ /* 0x000fe4000ff1e0ff */
[----:B------:R-:W-:Y:S01]  /*1ba0*/  ULEA UR8, UR13, UR4, 0x3 ;  /* 0x000000040d087291 */ /* 0x000fe2000f8e18ff */
[----:B------:R-:W-:Y:S01]  /*1bb0*/  LOP3.LUT R15, R15, UR9, RZ, 0x3c, !PT ;  /* 0x000000090f0f7c12 */ /* 0x000fe2000f8e3cff */
[----:B------:R-:W-:Y:S02]  /*1bc0*/  UIADD3 UR34, UPT, UPT, UR26, -0x40, URZ ;  /* 0xffffffc01a227890 */ /* 0x000fe4000fffe0ff */
[----:B------:R-:W-:Y:S01]  /*1bd0*/  ULOP3.LUT UR33, UR33, 0xfefffff8, URZ, 0xc0, !UPT ;  /* 0xfefffff821217892 */ /* 0x000fe2000f8ec0ff */
[----:B-1----:R-:W-:Y:S01]  /*1be0*/  SHF.L.U32 R2, R15, 0x1f, RZ ;  /* 0x0000001f0f027819 */ /* 0x002fe200000006ff */
[----:B------:R-:W-:Y:S02]  /*1bf0*/  UIADD3.X UR43, UPT, UPT, URZ, UR31, URZ, UP1, !UPT ;  /* 0x0000001fff2b7290 */ /* 0x000fe40008ffe4ff */
[----:B------:R-:W-:Y:S01]  /*1c00*/  UIADD3 UR32, UPT, UPT, UR24, 0x3300, URZ ;  /* 0x0000330018207890 */ /* 0x000fe2000fffe0ff */
[----:B------:R4:W1:Y:S01]  /*1c10*/  SYNCS.PHASECHK.TRANS64.TRYWAIT P0, [UR8+0x40], R2 ;  /* 0x00004002ff0075a7 */ /* 0x0008620008001108 */
[----:B------:R-:W-:-:S02]  /*1c20*/  ULEA UR8, UR44, UR4, 0xd ;  /* 0x000000042c087291 */ /* 0x000fc4000f8e68ff */
[----:B------:R-:W-:Y:S02]  /*1c30*/  UIADD3 UR24, UPT, UPT, UR24, 0x5300, URZ ;  /* 0x0000530018187890 */ /* 0x000fe4000fffe0ff */
[----:B------:R-:W-:Y:S02]  /*1c40*/  UIADD3.X UR41, UPT, UPT, URZ, UR31, URZ, UP0, !UPT ;  /* 0x0000001fff297290 */ /* 0x000fe400087fe4ff */
[----:B------:R-:W-:Y:S02]  /*1c50*/  UIADD3 UR16, UPT, UPT, UR8, 0x23300, URZ ;  /* 0x0002330008107890 */ /* 0x000fe4000fffe0ff */
[----:B------:R-:W-:Y:S01]  /*1c60*/  UIADD3 UR8, UPT, UPT, UR8, 0x24300, URZ ;  /* 0x0002430008087890 */ /* 0x000fe2000fffe0ff */
[----:B------:R-:W-:Y:S01]  /*1c70*/  UMOV UR38, 0x0 ;  /* 0x0000000000267882 */ /* 0x000fe20000000000 */
[----:B------:R-:W-:Y:S01]  /*1c80*/  UMOV UR39, 0x10000000 ;  /* 0x1000000000277882 */ /* 0x000fe20000000000 */
[----:B------:R-:W-:Y:S01]  /*1c90*/  UMOV UR27, UR35 ;  /* 0x00000023001b7c82 */ /* 0x000fe20008000000 */
[----:B------:R-:W-:Y:S01]  /*1ca0*/  UMOV UR28, UR36 ;  /* 0x00000024001c7c82 */ /* 0x000fe20008000000 */
[----:B------:R-:W-:Y:S01]  /*1cb0*/  UMOV UR25, UR33 ;  /* 0x0000002100197c82 */ /* 0x000fe20008000000 */
[----:B------:R-:W-:Y:S01]  /*1cc0*/  UMOV UR20, UR36 ;  /* 0x0000002400147c82 */ /* 0x000fe20008000000 */
[----:B------:R-:W-:Y:S01]  /*1cd0*/  UMOV UR17, UR33 ;  /* 0x0000002100117c82 */ /* 0x000fe20008000000 */
[----:B------:R-:W-:Y:S01]  /*1ce0*/  UMOV UR18, UR34 ;  /* 0x0000002200127c82 */ /* 0x000fe20008000000 */
[----:B------:R-:W-:Y:S01]  /*1cf0*/  UTMALDG.3D.2CTA [UR32], [UR42], desc[UR38] ;  /* 0x000026202a0075b4 */ /* 0x000fe20008211000 */
[----:B------:R-:W-:Y:S01]  /*1d00*/  UMOV UR10, UR26 ;  /* 0x0000001a000a7c82 */ /* 0x000fe20008000000 */
[----:B------:R-:W-:Y:S01]  /*1d10*/  UMOV UR11, UR19 ;  /* 0x00000013000b7c82 */ /* 0x000fe20008000000 */
[----:B------:R-:W-:Y:S01]  /*1d20*/  UMOV UR12, UR36 ;  /* 0x00000024000c7c82 */ /* 0x000fe20008000000 */
[----:B------:R-:W-:Y:S01]  /*1d30*/  UMOV UR9, UR33 ;  /* 0x0000002100097c82 */ /* 0x000fe20008000000 */
[----:B------:R-:W-:Y:S01]  /*1d40*/  UMOV UR23, UR5 ;  /* 0x0000000500177c82 */ /* 0x000fe20008000000 */
[----:B------:R-:W-:Y:S01]  /*1d50*/  UMOV UR44, UR13 ;  /* 0x0000000d002c7c82 */ /* 0x000fe20008000000 */
[----:B------:R2:W-:Y:S01]  /*1d60*/  UTMALDG.3D.2CTA [UR24], [UR42], desc[UR38] ;  /* 0x000026182a0075b4 */ /* 0x0005e20008211000 */
[----:B------:R4:W-:Y:S01]  /*1d70*/  UTMALDG.3D.2CTA [UR16], [UR40], desc[UR38] ;  /* 0x00002610280075b4 */ /* 0x0009e20008211000 */
[----:B------:R4:W-:Y:S01]  /*1d80*/  UTMALDG.3D.2CTA [UR8], [UR40], desc[UR38] ;  /* 0x00002608280075b4 */ /* 0x0009e20008211000 */
[----:B--2---:R-:W-:Y:S01]  /*1d90*/  UIADD3 UR26, UPT, UPT, UR26, 0x80, URZ ;  /* 0x000000801a1a7890 */ /* 0x004fe2000fffe0ff */
[----:B----4-:R-:W-:Y:S11]  /*1da0*/  BRA.U UP2, `(.L_x_31) ;  /* 0xfffffffd021c7547 */ /* 0x010ff6000b83ffff */
.L_x_25:
[----:B------:R-:W-:Y:S01]  /*1db0*/  ULEA UR8, UR13, UR4, 0x3 ;  /* 0x000000040d087291 */ /* 0x000fe2000f8e18ff */
[----:B-1----:R-:W-:Y:S01]  /*1dc0*/  SHF.L.U32 R2, R15, 0x1f, RZ ;  /* 0x0000001f0f027819 */ /* 0x002fe200000006ff */
[----:B------:R-:W-:Y:S01]  /*1dd0*/  @!P1 SYNCS.ARRIVE.TRANS64.A1T0 RZ, [UR4+0xb8], RZ ;  /* 0x0000b8ffffff99a7 */ /* 0x000fe20008100004 */
[----:B------:R-:W-:-:S06]  /*1de0*/  UISETP.GT.AND UP0, UPT, UR22, UR21, UPT ;  /* 0x000000151600728c */ /* 0x000fcc000bf04270 */
[----:B--2---:R1:W2:Y:S03]  /*1df0*/  SYNCS.PHASECHK.TRANS64.TRYWAIT P0, [UR8+0x40], R2 ;  /* 0x00004002ff0075a7 */ /* 0x0042a60008001108 */
[----:B------:R-:W-:Y:S05]  /*1e00*/  BRA.U !UP0, `(.L_x_32) ;  /* 0x0000000108e87547 */ /* 0x000fea000b800000 */
[----:B------:R-:W-:Y:S01]  /*1e10*/  UIADD3 UR29, UPT, UPT, UR14, UR23, URZ ;  /* 0x000000170e1d7290 */ /* 0x000fe2000fffe0ff */
[----:B------:R-:W-:-:S11]  /*1e20*/  UMOV UR44, UR13 ;  /* 0x0000000d002c7c82 */ /* 0x000fd60008000000 */
.L_x_38:
[----:B------:R-:W-:Y:S01]  /*1e30*/  ULEA UR33, UR44, UR4, 0x3 ;  /* 0x000000042c217291 */ /* 0x000fe2000f8e18ff */
[----:B--2---:R-:W-:Y:S01]  /*1e40*/  @P5 MOV R3, 0xc000 ;  /* 0x0000c00000035802 */ /* 0x004fe20000000f00 */
[----:B-12---:R-:W-:Y:S10]  /*1e50*/  @P0 BRA `(.L_x_33) ;  /* 0x00000000000c0947 */ /* 0x006ff40003800000 */
[----:B------:R-:W-:-:S04]  /*1e60*/  SHF.L.U32 R5, R15, 0x1f, RZ ;  /* 0x0000001f0f057819 */ /* 0x000fc800000006ff */
[----:B------:R-:W2:Y:S02]  /*1e70*/  SYNCS.PHASECHK.TRANS64.TRYWAIT P0, [UR33+0x40], R5 ;  /* 0x00004005ff0075a7 */ /* 0x000ea40008001121 */
[----:B--2---:R-:W-:Y:S05]  /*1e80*/  @!P0 BRA `(.L_x_34) ;  /* 0x0000005c00848947 */ /* 0x004fea0003800000 */
.L_x_33:
[----:B------:R2:W-:Y:S01]  /*1e90*/  @P5 SYNCS.ARRIVE.TRANS64 RZ, [UR33], R3 ;  /* 0x00000003ffff59a7 */ /* 0x0005e20008000021 */
[----:B------:R-:W-:-:S04]  /*1ea0*/  ULOP3.LUT UR8, UR7, 0x2, URZ, 0xfc, !UPT ;  /* 0x0000000207087892 */ /* 0x000fc8000f8efcff */
[----:B------:R-:W-:-:S09]  /*1eb0*/  UISETP.NE.AND UP0, UPT, UR8, 0x2, UPT ;  /* 0x000000020800788c */ /* 0x000fd2000bf05270 */
[----:B------:R-:W-:Y:S05]  /*1ec0*/  BRA.U UP0, `(.L_x_35) ;  /* 0x0000000100047547 */ /* 0x000fea000b800000 */
[----:B------:R-:W-:Y:S05]  /*1ed0*/  BPT.TRAP 0x1 ;  /* 0x000000040000795c */ /* 0x000fea0000300000 */
.L_x_35:
[----:B------:R-:W-:Y:S04]  /*1ee0*/  BSSY.RECONVERGENT B0, `(.L_x_36) ;  /* 0x0000003000007945 */ /* 0x000fe80003800200 */
[----:B------:R-:W-:Y:S05]  /*1ef0*/  @!P4 BRA `(.L_x_37) ;  /* 0x000000000004c947 */ /* 0x000fea0003800000 */
[----:B------:R-:W-:Y:S05]  /*1f00*/  BPT.TRAP 0x1 ;  /* 0x000000040000795c */ /* 0x000fea0000300000 */
.L_x_37:
[----:B------:R-:W-:Y:S05]  /*1f10*/  BSYNC.RECONVERGENT B0 ;  /* 0x0000000000007941 */ /* 0x000fea0003800200 */
.L_x_36:
[----:B------:R-:W-:Y:S02]  /*1f20*/  UIADD3 UR13, UPT, UPT, UR44, 0x1, URZ ;  /* 0x000000012c0d7890 */ /* 0x000fe4000fffe0ff */
[----:B------:R-:W-:Y:S02]  /*1f30*/  ULEA UR24, UR44, UR4, 0xe ;  /* 0x000000042c187291 */ /* 0x000fe4000f8e70ff */
[----:B------:R-:W-:Y:S02]  /*1f40*/  UISETP.NE.AND UP0, UPT, UR13, 0x8, UPT ;  /* 0x000000080d00788c */ /* 0x000fe4000bf05270 */
[----:B------:R-:W-:Y:S02]  /*1f50*/  UIADD3 UR42, UP1, UPT, UR30, 0x80, URZ ;  /* 0x000000801e2a7890 */ /* 0x000fe4000ff3e0ff */
[----:B------:R-:W-:Y:S02]  /*1f60*/  USEL UR9, URZ, 0x1, UP0 ;  /* 0x00000001ff097887 */ /* 0x000fe40008000000 */
[----:B------:R-:W-:-:S02]  /*1f70*/  USEL UR13, UR13, URZ, UP0 ;  /* 0x000000ff0d0d7287 */ /* 0x000fc40008000000 */
[----:B------:R-:W-:Y:S02]  /*1f80*/  USHF.L.U32 UR34, UR23, 0x7, URZ ;  /* 0x0000000717227899 */ /* 0x000fe400080006ff */
[----:B------:R-:W-:Y:S01]  /*1f90*/  ULEA UR8, UR13, UR4, 0x3 ;  /* 0x000000040d087291 */ /* 0x000fe2000f8e18ff */
[----:B------:R-:W-:Y:S01]  /*1fa0*/  LOP3.LUT R15, R15, UR9, RZ, 0x3c, !PT ;  /* 0x000000090f0f7c12 */ /* 0x000fe2000f8e3cff */
[----:B------:R-:W-:Y:S02]  /*1fb0*/  UIADD3 UR40, UP0, UPT, UR30, 0x180, URZ ;  /* 0x000001801e287890 */ /* 0x000fe4000ff1e0ff */
[----:B------:R-:W-:Y:S01]  /*1fc0*/  ULOP3.LUT UR33, UR33, 0xfefffff8, URZ, 0xc0, !UPT ;  /* 0xfefffff821217892 */ /* 0x000fe2000f8ec0ff */
[----:B-1----:R-:W-:Y:S01]  /*1fd0*/  SHF.L.U32 R2, R15, 0x1f, RZ ;  /* 0x0000001f0f027819 */ /* 0x002fe200000006ff */
[----:B------:R-:W-:Y:S02]  /*1fe0*/  UIADD3.X UR43, UPT, UPT, URZ, UR31, URZ, UP1, !UPT ;  /* 0x0000001fff2b7290 */ /* 0x000fe40008ffe4ff */
[----:B------:R-:W-:Y:S01]  /*1ff0*/  UIADD3 UR32, UPT, UPT, UR24, 0x3300, URZ ;  /* 0x0000330018207890 */ /* 0x000fe2000fffe0ff */
[----:B------:R4:W1:Y:S01]  /*2000*/  SYNCS.PHASECHK.TRANS64.TRYWAIT P0, [UR8+0x40], R2 ;  /* 0x00004002ff0075a7 */ /* 0x0008620008001108 */
[----:B------:R-:W-:-:S02]  /*2010*/  ULEA UR8, UR44, UR4, 0xd ;  /* 0x000000042c087291 */ /* 0x000fc4000f8e68ff */
[----:B------:R-:W-:Y:S02]  /*2020*/  UIADD3 UR26, UPT, UPT, UR34, 0x40, URZ ;  /* 0x00000040221a7890 */ /* 0x000fe4000fffe0ff */
        /* <DEDUP_REMOVED lines=12> */
[----:B------:R4:W-:Y:S01]  /*20f0*/  UTMALDG.3D.2CTA [UR32], [UR42], desc[UR38] ;  /* 0x000026202a0075b4 */ /* 0x0009e20008211000 */
[----:B------:R-:W-:Y:S01]  /*2100*/  UMOV UR11, UR19 ;  /* 0x00000013000b7c82 */ /* 0x000fe20008000000 */
[----:B------:R-:W-:Y:S01]  /*2110*/  UMOV UR12, UR36 ;  /* 0x00000024000c7c82 */ /* 0x000fe20008000000 */
[----:B------:R-:W-:Y:S01]  /*2120*/  UMOV UR9, UR33 ;  /* 0x0000002100097c82 */ /* 0x000fe20008000000 */
[----:B------:R-:W-:Y:S01]  /*2130*/  UMOV UR10, UR26 ;  /* 0x0000001a000a7c82 */ /* 0x000fe20008000000 */
[----:B------:R-:W-:Y:S01]  /*2140*/  UIADD3 UR23, UPT, UPT, UR23, 0x1, URZ ;  /* 0x0000000117177890 */ /* 0x000fe2000fffe0ff */
[----:B------:R-:W-:Y:S01]  /*2150*/  UMOV UR44, UR13 ;  /* 0x0000000d002c7c82 */ /* 0x000fe20008000000 */
[----:B------:R4:W-:Y:S02]  /*2160*/  UTMALDG.3D.2CTA [UR24], [UR42], desc[UR38] ;  /* 0x000026182a0075b4 */ /* 0x0009e40008211000 */
[----:B------:R-:W-:Y:S01]  /*2170*/  UISETP.NE.AND UP0, UPT, UR23, UR29, UPT ;  /* 0x0000001d1700728c */ /* 0x000fe2000bf05270 */
[----:B------:R4:W-:Y:S01]  /*2180*/  UTMALDG.3D.2CTA [UR16], [UR40], desc[UR38] ;  /* 0x00002610280075b4 */ /* 0x0009e20008211000 */
[----:B------:R4:W-:Y:S07]  /*2190*/  UTMALDG.3D.2CTA [UR8], [UR40], desc[UR38] ;  /* 0x00002608280075b4 */ /* 0x0009ee0008211000 */
[----:B----4-:R-:W-:Y:S05]  /*21a0*/  BRA.U UP0, `(.L_x_38) ;  /* 0xfffffffd00207547 */ /* 0x010fea000b83ffff */
.L_x_32:
[----:B-1----:R-:W-:Y:S01]  /*21b0*/  LEA R2, R14, UR4, 0x3 ;  /* 0x000000040e027c11 */ /* 0x002fe2000f8e18ff */
[----:B------:R-:W-:Y:S01]  /*21c0*/  NOP ;  /* 0x0000000000007918 */ /* 0x000fe20000000000 */
[----:B--2---:R-:W-:Y:S02]  /*21d0*/  SHF.L.U32 R3, R12, 0x1f, RZ ;  /* 0x0000001f0c037819 */ /* 0x004fe400000006ff */
[----:B------:R-:W-:Y:S02]  /*21e0*/  LEA R4, R14, UR4, 0x4 ;  /* 0x000000040e047c11 */ /* 0x000fe4000f8e20ff */
[----:B------:R-:W1:Y:S02]  /*21f0*/  SYNCS.PHASECHK.TRANS64.TRYWAIT P0, [R2+URZ+0xc0], R3 ;  /* 0x0000c003020075a7 */ /* 0x000e6400080011ff */
[----:B-1----:R-:W-:Y:S05]  /*2200*/  @!P0 BRA `(.L_x_39) ;  /* 0x0000005800bc8947 */ /* 0x002fea0003800000 */
.L_x_140:
[----:B------:R-:W2:Y:S01]  /*2210*/  LDS.128 R4, [R4+0x150] ;  /* 0x0001500004047984 */ /* 0x000ea20000000c00 */
[----:B------:R-:W-:Y:S01]  /*2220*/  ISETP.GE.AND P0, PT, R26, 0x1, PT ;  /* 0x000000011a00780c */ /* 0x000fe20003f06270 */
[----:B-1----:R-:W-:Y:S01]  /*2230*/  VIADD R2, R2, 0xd0 ;  /* 0x000000d002027836 */ /* 0x002fe20000000000 */
[----:B------:R-:W-:Y:S01]  /*2240*/  @!PT LDS RZ, [RZ] ;  /* 0x00000000fffff984 */ /* 0x000fe20000000800 */
[----:B------:R-:W-:Y:S01]  /*2250*/  @!PT LDS RZ, [RZ] ;  /* 0x00000000fffff984 */ /* 0x000fe20000000800 */
[----:B------:R-:W-:Y:S01]  /*2260*/  @!PT LDS RZ, [RZ] ;  /* 0x00000000fffff984 */ /* 0x000fe20000000800 */
[----:B------:R-:W-:Y:S01]  /*2270*/  @!PT LDS RZ, [RZ] ;  /* 0x00000000fffff984 */ /* 0x000fe20000000800 */
[----:B------:R1:W-:Y:S06]  /*2280*/  MEMBAR.ALL.CTA ;  /* 0x0000000000007992 */ /* 0x0003ec0000008000 */
[----:B-1----:R-:W1:Y:S01]  /*2290*/  FENCE.VIEW.ASYNC.S ;  /* 0x00000000000073c6 */ /* 0x002e620000000000 */
[----:B------:R-:W-:-:S04]  /*22a0*/  PRMT R2, RZ, 0x654, R2 ;  /* 0x00000654ff027816 */ /* 0x000fc80000000002 */
[----:B-1----:R1:W-:Y:S01]  /*22b0*/  SYNCS.ARRIVE.TRANS64.RED.A1T0 RZ, [R2+URZ], RZ ;  /* 0x000000ff02ff79a7 */ /* 0x0023e200081004ff */
[----:B--2---:R-:W-:-:S13]  /*22c0*/  LOP3.LUT P2, RZ, R6, 0x1, RZ, 0xc0, !PT ;  /* 0x0000000106ff7812 */ /* 0x004fda000784c0ff */
[----:B------:R-:W-:Y:S01]  /*22d0*/  @P2 SHF.R.U32.HI R3, RZ, 0x10, R5 ;  /* 0x00000010ff032819 */ /* 0x000fe20000011605 */
[----:B------:R-:W-:Y:S01]  /*22e0*/  VOTEU.ANY UP0, P2 ;  /* 0x0000000000ff7886 */ /* 0x000fe20001000100 */
[----:B------:R-:W-:Y:S02]  /*22f0*/  @P2 MOV R13, R4 ;  /* 0x00000004000d2202 */ /* 0x000fe40000000f00 */
[----:B------:R-:W-:Y:S02]  /*2300*/  @P2 R2UR.BROADCAST UR8, R3 ;  /* 0x00000000030822ca */ /* 0x000fe400008e0000 */
[----:B------:R-:W-:-:S11]  /*2310*/  @P2 LOP3.LUT R11, R5, 0xffff, RZ, 0xc0, !PT ;  /* 0x0000ffff050b2812 */ /* 0x000fd600078ec0ff */
[----:B------:R-:W-:Y:S01]  /*2320*/  @UP0 UMOV UR36, UR8 ;  /* 0x0000000800240c82 */ /* 0x000fe20008000000 */
[----:B-1----:R-:W-:Y:S05]  /*2330*/  @!P0 BRA `(.L_x_40) ;  /* 0x0000000000b88947 */ /* 0x002fea0003800000 */
[----:B------:R-:W3:Y:S01]  /*2340*/  LDC.64 R4, c[0x0][0xb18] ;  /* 0x0002c600ff047b82 */ /* 0x000ee20000000a00 */
[----:B------:R-:W-:-:S07]  /*2350*/  ISETP.NE.AND P3, PT, R26, 0x1, PT ;  /* 0x000000011a00780c */ /* 0x000fce0003f65270 */
[----:B------:R-:W1:Y:S08]  /*2360*/  LDC.64 R6, c[0x0][0xb10] ;  /* 0x0002c400ff067b82 */ /* 0x000e700000000a00 */
[----:B------:R-:W2:Y:S08]  /*2370*/  LDC R18, c[0x0][0xb20] ;  /* 0x0002c800ff127b82 */ /* 0x000eb00000000800 */
[----:B------:R-:W4:Y:S01]  /*2380*/  LDC R20, c[0x0][0xb0c] ;  /* 0x0002c300ff147b82 */ /* 0x000f220000000800 */
[----:B---3--:R-:W-:Y:S01]  /*2390*/  IMAD.HI.U32 R19, R0, R5, RZ ;  /* 0x0000000500137227 */ /* 0x008fe200078e00ff */
[----:B------:R-:W-:-:S03]  /*23a0*/  ISETP.NE.AND P0, PT, R4, 0x1, PT ;  /* 0x000000010400780c */ /* 0x000fc60003f05270 */
[----:B------:R-:W-:-:S03]  /*23b0*/  IMAD.HI.U32 R5, R11, R5, RZ ;  /* 0x000000050b057227 */ /* 0x000fc600078e00ff */
[----:B------:R-:W3:Y:S01]  /*23c0*/  LDC.64 R2, c[0x0][0xb28] ;  /* 0x0002ca00ff027b82 */ /* 0x000ee20000000a00 */
[----:B-1----:R-:W-:-:S04]  /*23d0*/  IMAD.HI.U32 R22, R9, R6, RZ ;  /* 0x0000000609167227 */ /* 0x002fc800078e00ff */
[----:B------:R-:W-:Y:S01]  /*23e0*/  IMAD.HI.U32 R24, R13, R6, RZ ;  /* 0x000000060d187227 */ /* 0x000fe200078e00ff */
[----:B------:R-:W-:Y:S02]  /*23f0*/  SHF.R.U32.HI R22, RZ, R7, R22 ;  /* 0x00000007ff167219 */ /* 0x000fe40000011616 */
[-C--:B--2---:R-:W-:Y:S02]  /*2400*/  SHF.R.U32.HI R19, RZ, R18.reuse, R19 ;  /* 0x00000012ff137219 */ /* 0x084fe40000011613 */
[----:B------:R-:W-:Y:S02]  /*2410*/  SHF.R.U32.HI R18, RZ, R18, R5 ;  /* 0x00000012ff127219 */ /* 0x000fe40000011605 */
[----:B------:R-:W-:Y:S02]  /*2420*/  SEL R19, R0, R19, !P0 ;  /* 0x0000001300137207 */ /* 0x000fe40004000000 */
[----:B------:R-:W-:Y:S02]  /*2430*/  SHF.R.U32.HI R24, RZ, R7, R24 ;  /* 0x00000007ff187219 */ /* 0x000fe40000011618 */
[----:B----4-:R-:W-:-:S02]  /*2440*/  ISETP.NE.AND P1, PT, R20, 0x1, PT ;  /* 0x000000011400780c */ /* 0x010fc40003f25270 */
[----:B------:R-:W-:Y:S02]  /*2450*/  SEL R5, R11, R18, !P0 ;  /* 0x000000120b057207 */ /* 0x000fe40004000000 */
[----:B------:R-:W-:Y:S02]  /*2460*/  SEL R21, R9, R22, !P1 ;  /* 0x0000001609157207 */ /* 0x000fe40004800000 */
[----:B------:R-:W-:Y:S01]  /*2470*/  SEL R7, R13, R24, !P1 ;  /* 0x000000180d077207 */ /* 0x000fe20004800000 */
[----:B---3--:R-:W-:-:S04]  /*2480*/  IMAD.HI.U32 R22, R19, R2, RZ ;  /* 0x0000000213167227 */ /* 0x008fc800078e00ff */
[----:B------:R-:W-:Y:S01]  /*2490*/  IMAD.HI.U32 R6, R21, R2, RZ ;  /* 0x0000000215067227 */ /* 0x000fe200078e00ff */
[----:B------:R-:W-:-:S04]  /*24a0*/  @P3 SHF.R.U32.HI R19, RZ, R3, R22 ;  /* 0x00000003ff133219 */ /* 0x000fc80000011616 */
        /* <DEDUP_REMOVED lines=8> */
[----:B------:R-:W-:-:S04]  /*2530*/  @!P0 IMAD.HI.U32 R18, R7, R2, RZ ;  /* 0x0000000207128227 */ /* 0x000fc800078e00ff */
[----:B------:R-:W-:Y:S01]  /*2540*/  IMAD.MOV R2, RZ, RZ, -R6 ;  /* 0x000000ffff027224 */ /* 0x000fe200078e0a06 */
[----:B------:R-:W-:-:S03]  /*2550*/  @!P0 SHF.R.U32.HI R18, RZ, R3, R18 ;  /* 0x00000003ff128219 */ /* 0x000fc60000011612 */
[----:B------:R-:W-:Y:S01]  /*2560*/  IMAD R2, R26, R2, R5 ;  /* 0x000000021a027224 */ /* 0x000fe200078e0205 */
[----:B------:R-:W-:Y:S02]  /*2570*/  @!P0 SEL R3, R7, R18, !P3 ;  /* 0x0000001207038207 */ /* 0x000fe40005800000 */
[----:B------:R-:W-:-:S03]  /*2580*/  IADD3 R18, PT, PT, -R5, RZ, RZ ;  /* 0x000000ff05127210 */ /* 0x000fc60007ffe1ff */
[--C-:B------:R-:W-:Y:S02]  /*2590*/  @!P0 IMAD.IADD R6, R6, 0x1, -R3.reuse ;  /* 0x0000000106068824 */ /* 0x100fe400078e0a03 */
[----:B------:R-:W-:Y:S01]  /*25a0*/  @!P0 IMAD R3, R2, R21, R3 ;  /* 0x0000001502038224 */ /* 0x000fe200078e0203 */
[----:B------:R-:W-:Y:S01]  /*25b0*/  IADD3 R2, PT, PT, -R7, RZ, RZ ;  /* 0x000000ff07027210 */ /* 0x000fe20007ffe1ff */
[----:B------:R-:W-:Y:S02]  /*25c0*/  @!P0 IMAD R5, R26, R6, R7 ;  /* 0x000000061a058224 */ /* 0x000fe400078e0207 */
[----:B------:R-:W-:Y:S02]  /*25d0*/  IMAD R11, R4, R18, R11 ;  /* 0x00000012040b7224 */ /* 0x000fe400078e020b */
[----:B------:R-:W-:Y:S02]  /*25e0*/  @!P0 IMAD.MOV.U32 R7, RZ, RZ, R3 ;  /* 0x000000ffff078224 */ /* 0x000fe400078e0003 */
[----:B------:R-:W-:-:S02]  /*25f0*/  IMAD R2, R20, R2, R13 ;  /* 0x0000000214027224 */ /* 0x000fc400078e020d */
[----:B------:R-:W-:Y:S02]  /*2600*/  IMAD R11, R5, R4, R11 ;  /* 0x00000004050b7224 */ /* 0x000fe400078e020b */
[----:B------:R-:W-:Y:S02]  /*2610*/  IMAD R13, R7, R20, R2 ;  /* 0x00000014070d7224 */ /* 0x000fe400078e0202 */
.L_x_40:
[----:B------:R-:W1:Y:S02]  /*2620*/  LDCU UR8, c[0x0][0xb30] ;  /* 0x00016600ff0877ac */ /* 0x000e640008000800 */
[----:B-1----:R-:W-:-:S09]  /*2630*/  UISETP.NE.AND UP0, UPT, UR8, 0x1, UPT ;  /* 0x000000010800788c */ /* 0x002fd2000bf05270 */
[----:B------:R-:W-:Y:S05]  /*2640*/  BRA.U UP0, `(.L_x_41) ;  /* 0x0000000100407547 */ /* 0x000fea000b800000 */
[----:B------:R-:W1:Y:S08]  /*2650*/  LDC.64 R4, c[0x0][0xb10] ;  /* 0x0002c400ff047b82 */ /* 0x000e700000000a00 */
[----:B------:R-:W2:Y:S08]  /*2660*/  LDC.64 R2, c[0x0][0xb18] ;  /* 0x0002c600ff027b82 */ /* 0x000eb00000000a00 */
[----:B------:R-:W4:Y:S08]  /*2670*/  LDC R6, c[0x0][0xb20] ;  /* 0x0002c800ff067b82 */ /* 0x000f300000000800 */
[----:B------:R-:W3:Y:S01]  /*2680*/  LDC R18, c[0x0][0xb0c] ;  /* 0x0002c300ff127b82 */ /* 0x000ee20000000800 */
[----:B-1----:R-:W-:-:S05]  /*2690*/  IMAD.HI.U32 R4, R13, R4, RZ ;  /* 0x000000040d047227 */ /* 0x002fca00078e00ff */
[----:B------:R-:W-:Y:S01]  /*26a0*/  SHF.R.U32.HI R4, RZ, R5, R4 ;  /* 0x00000005ff047219 */ /* 0x000fe20000011604 */
[----:B--2---:R-:W-:Y:S01]  /*26b0*/  IMAD.HI.U32 R3, R11, R3, RZ ;  /* 0x000000030b037227 */ /* 0x004fe200078e00ff */
[----:B------:R-:W-:-:S04]  /*26c0*/  ISETP.NE.AND P0, PT, R2, 0x1, PT ;  /* 0x000000010200780c */ /* 0x000fc80003f05270 */
[----:B----4-:R-:W-:-:S04]  /*26d0*/  SHF.R.U32.HI R6, RZ, R6, R3 ;  /* 0x00000006ff067219 */ /* 0x010fc80000011603 */
[----:B------:R-:W-:Y:S02]  /*26e0*/  SEL R3, R11, R6, !P0 ;  /* 0x000000060b037207 */ /* 0x000fe40004000000 */
[----:B---3--:R-:W-:-:S04]  /*26f0*/  ISETP.NE.AND P1, PT, R18, 0x1, PT ;  /* 0x000000011200780c */ /* 0x008fc80003f25270 */
[----:B------:R-:W-:-:S05]  /*2700*/  SEL R4, R13, R4, !P1 ;  /* 0x000000040d047207 */ /* 0x000fca0004800000 */
[----:B------:R-:W-:Y:S02]  /*2710*/  IMAD.IADD R5, R3, 0x1, -R4 ;  /* 0x0000000103057824 */ /* 0x000fe400078e0a04 */
[----:B------:R-:W-:Y:S02]  /*2720*/  IMAD.IADD R3, R4, 0x1, -R3 ;  /* 0x0000000104037824 */ /* 0x000fe400078e0a03 */
[----:B------:R-:W-:Y:S02]  /*2730*/  IMAD R13, R5, R18, R13 ;  /* 0x00000012050d7224 */ /* 0x000fe400078e020d */
[----:B------:R-:W-:-:S07]  /*2740*/  IMAD R11, R3, R2, R11 ;  /* 0x00000002030b7224 */ /* 0x000fce00078e020b */
.L_x_41:
[----:B------:R-:W-:Y:S01]  /*2750*/  VIADD R14, R14, 0x1 ;  /* 0x000000010e0e7836 */ /* 0x000fe20000000000 */
[----:B------:R-:W-:Y:S01]  /*2760*/  PLOP3.LUT P1, PT, PT, PT, PT, 0x80, 0x8 ;  /* 0x000000000008781c */ /* 0x000fe20003f2f070 */
[----:B------:R-:W-:Y:S02]  /*2770*/  IMAD.IADD R21, R13, 0x1, R60 ;  /* 0x000000010d157824 */ /* 0x000fe400078e023c */
[----:B------:R-:W-:Y:S01]  /*2780*/  IMAD.IADD R20, R11, 0x1, R58 ;  /* 0x000000010b147824 */ /* 0x000fe200078e023a */
[----:B------:R-:W-:-:S04]  /*2790*/  ISETP.NE.AND P0, PT, R14, 0x2, PT ;  /* 0x000000020e00780c */ /* 0x000fc80003f05270 */
[----:B------:R-:W-:Y:S02]  /*27a0*/  SEL R3, RZ, 0x1, P0 ;  /* 0x00000001ff037807 */ /* 0x000fe40000000000 */
[----:B------:R-:W-:Y:S02]  /*27b0*/  SEL R14, R14, RZ, P0 ;  /* 0x000000ff0e0e7207 */ /* 0x000fe40000000000 */
[----:B------:R-:W-:Y:S01]  /*27c0*/  LOP3.LUT R12, R12, R3, RZ, 0x3c, !PT ;  /* 0x000000030c0c7212 */ /* 0x000fe200078e3cff */
[----:B------:R-:W-:Y:S06]  /*27d0*/  @P2 BRA `(.L_x_42) ;  /* 0xfffffff000002947 */ /* 0x000fec000383ffff */
[----:B------:R-:W-:Y:S01]  /*27e0*/  UIADD3 UR4, UPT, UPT, UR4, 0x40, URZ ;  /* 0x0000004004047890 */ /* 0x000fe2000fffe0ff */
[----:B------:R-:W-:-:S03]  /*27f0*/  SHF.L.U32 R3, R15, 0x1f, RZ ;  /* 0x0000001f0f037819 */ /* 0x000fc600000006ff */
[----:B------:R-:W-:-:S09]  /*2800*/  ULEA UR5, UR13, UR4, 0x3 ;  /* 0x000000040d057291 */ /* 0x000fd2000f8e18ff */
[----:B------:R-:W1:Y:S02]  /*2810*/  SYNCS.PHASECHK.TRANS64.TRYWAIT P0, [UR5], R3 ;  /* 0x00000003ff0075a7 */ /* 0x000e640008001105 */
[----:B-1----:R-:W-:Y:S05]  /*2820*/  @!P0 BRA `(.L_x_43) ;  /* 0x0000005400488947 */ /* 0x002fea0003800000 */
.L_x_142:
[----:B------:R-:W-:-:S04]  /*2830*/  UIADD3 UR6, UPT, UPT, UR13, 0x1, URZ ;  /* 0x000000010d067890 */ /* 0x000fc8000fffe0ff */
[----:B------:R-:W-:-:S04]  /*2840*/  UISETP.NE.AND UP0, UPT, UR6, 0x8, UPT ;  /* 0x000000080600788c */ /* 0x000fc8000bf05270 */
[----:B------:R-:W-:Y:S02]  /*2850*/  USEL UR7, URZ, 0x1, UP0 ;  /* 0x00000001ff077887 */ /* 0x000fe40008000000 */
[----:B------:R-:W-:-:S04]  /*2860*/  USEL UR6, UR6, URZ, UP0 ;  /* 0x000000ff06067287 */ /* 0x000fc80008000000 */
[----:B------:R-:W-:Y:S01]  /*2870*/  ULEA UR5, UR6, UR4, 0x3 ;  /* 0x0000000406057291 */ /* 0x000fe2000f8e18ff */
[----:B------:R-:W-:-:S04]  /*2880*/  LOP3.LUT R2, R15, UR7, RZ, 0x3c, !PT ;  /* 0x000000070f027c12 */ /* 0x000fc8000f8e3cff */
[----:B-1----:R-:W-:-:S04]  /*2890*/  SHF.L.U32 R3, R2, 0x1f, RZ ;  /* 0x0000001f02037819 */ /* 0x002fc800000006ff */
[----:B------:R-:W1:Y:S02]  /*28a0*/  SYNCS.PHASECHK.TRANS64.TRYWAIT P0, [UR5], R3 ;  /* 0x00000003ff0075a7 */ /* 0x000e640008001105 */
[----:B-1----:R-:W-:Y:S05]  /*28b0*/  @!P0 BRA `(.L_x_44) ;  /* 0x00000054003c8947 */ /* 0x002fea0003800000 */
.L_x_144:
        /* <DEDUP_REMOVED lines=9> */
.L_x_146:
        /* <DEDUP_REMOVED lines=9> */
.L_x_148:
        /* <DEDUP_REMOVED lines=9> */
.L_x_150:
        /* <DEDUP_REMOVED lines=9> */
.L_x_152:
        /* <DEDUP_REMOVED lines=9> */
.L_x_154:
[----:B------:R-:W-:-:S04]  /*2b90*/  UIADD3 UR6, UPT, UPT, UR6, 0x1, URZ ;  /* 0x0000000106067890 */ /* 0x000fc8000fffe0ff */
[----:B------:R-:W-:-:S04]  /*2ba0*/  UISETP.NE.AND UP0, UPT, UR6, 0x8, UPT ;  /* 0x000000080600788c */ /* 0x000fc8000bf05270 */
[----:B------:R-:W-:Y:S02]  /*2bb0*/  USEL UR5, URZ, 0x1, UP0 ;  /* 0x00000001ff057887 */ /* 0x000fe40008000000 */
[----:B------:R-:W-:-:S04]  /*2bc0*/  USEL UR6, UR6, URZ, UP0 ;  /* 0x000000ff06067287 */ /* 0x000fc80008000000 */
[----:B------:R-:W-:Y:S01]  /*2bd0*/  ULEA UR6, UR6, UR4, 0x3 ;  /* 0x0000000406067291 */ /* 0x000fe2000f8e18ff */
[----:B-1----:R-:W-:-:S04]  /*2be0*/  LOP3.LUT R3, R2, UR5, RZ, 0x3c, !PT ;  /* 0x0000000502037c12 */ /* 0x002fc8000f8e3cff */
[----:B------:R-:W-:Y:S01]  /*2bf0*/  SHF.L.U32 R3, R3, 0x1f, RZ ;  /* 0x0000001f03037819 */ /* 0x000fe200000006ff */
[----:B---3--:R-:W-:-:S07]  /*2c00*/  IMAD.U32 R0, RZ, RZ, UR6 ;  /* 0x00000006ff007e24 */ /* 0x008fce000f8e00ff */
.L_x_50:
[----:B-1----:R1:W2:Y:S02]  /*2c10*/  SYNCS.PHASECHK.TRANS64.TRYWAIT P0, [R0+URZ], R3 ;  /* 0x00000003000075a7 */ /* 0x0022a400080011ff */
[----:B--2---:R-:W-:Y:S05]  /*2c20*/  @!P0 NANOSLEEP.SYNCS 0x989680 ;  /* 0x009896800000895d */ /* 0x004fea0003900000 */
[----:B------:R-:W2:Y:S02]  /*2c30*/  @!P0 SYNCS.PHASECHK.TRANS64 P0, [R0+URZ], R3 ;  /* 0x00000003000085a7 */ /* 0x000ea400080010ff */
[----:B--2---:R-:W-:Y:S05]  /*2c40*/  @P0 EXIT ;  /* 0x000000000000094d */ /* 0x004fea0003800000 */
[----:B------:R-:W-:Y:S05]  /*2c50*/  BRA `(.L_x_50) ;  /* 0xfffffffc00ec7947 */ /* 0x000fea000383ffff */
.L_x_22:
[----:B------:R-:W-:-:S04]  /*2c60*/  UISETP.NE.AND UP1, UPT, UR37, URZ, UPT ;  /* 0x000000ff2500728c */ /* 0x000fc8000bf25270 */
[----:B------:R-:W-:-:S09]  /*2c70*/  UISETP.NE.OR UP1, UPT, UR10, 0x1, UP1 ;  /* 0x000000010a00788c */ /* 0x000fd20008f25670 */
[----:B------:R-:W-:Y:S05]  /*2c80*/  BRA.U UP1, `(.L_x_51) ;  /* 0x00000005014c7547 */ /* 0x000fea000b800000 */
[----:B------:R-:W-:Y:S01]  /*2c90*/  HFMA2 R11, -RZ, RZ, 0, 0 ;  /* 0x00000000ff0b7431 */ /* 0x000fe200000001ff */
[----:B------:R-:W-:Y:S01]  /*2ca0*/  ISETP.GE.U32.AND P2, PT, R10, 0x2, PT ;  /* 0x000000020a00780c */ /* 0x000fe20003f46070 */
[----:B------:R-:W-:Y:S01]  /*2cb0*/  IMAD.MOV.U32 R12, RZ, RZ, 0x1 ;  /* 0x00000001ff0c7424 */ /* 0x000fe200078e00ff */
[----:B------:R-:W-:Y:S01]  /*2cc0*/  CS2R R8, SRZ ;  /* 0x0000000000087805 */ /* 0x000fe2000001ff00 */
[----:B------:R-:W-:Y:S01]  /*2cd0*/  IMAD.MOV.U32 R3, RZ, RZ, RZ ;  /* 0x000000ffff037224 */ /* 0x000fe200078e00ff */
[----:B------:R-:W-:Y:S01]  /*2ce0*/  UMOV UR4, 0x400 ;  /* 0x0000040000047882 */ /* 0x000fe20000000000 */
[----:B------:R-:W-:Y:S01]  /*2cf0*/  UMOV UR6, URZ ;  /* 0x000000ff00067c82 */ /* 0x000fe20008000000 */
[----:B------:R-:W-:-:S12]  /*2d00*/  ULEA UR37, UR37, UR4, 0x18 ;  /* 0x0000000425257291 */ /* 0x000fd8000f8ec0ff */
.L_x_55:
[----:B------:R-:W-:Y:S02]  /*2d10*/  LEA R0, R3, UR37, 0x3 ;  /* 0x0000002503007c11 */ /* 0x000fe4000f8e18ff */
[----:B------:R-:W-:-:S03]  /*2d20*/  SHF.L.U32 R5, R8, 0x1f, RZ ;  /* 0x0000001f08057819 */ /* 0x000fc600000006ff */
[----:B------:R-:W-:Y:S01]  /*2d30*/  VIADD R4, R0, 0x130 ;  /* 0x0000013000047836 */ /* 0x000fe20000000000 */
[----:B------:R-:W1:Y:S02]  /*2d40*/  SYNCS.PHASECHK.TRANS64.TRYWAIT P0, [R0+URZ+0x120], R5 ;  /* 0x00012005000075a7 */ /* 0x000e6400080011ff */
[----:B-1----:R-:W-:Y:S05]  /*2d50*/  @!P0 BRA `(.L_x_52) ;  /* 0x0000005000a48947 */ /* 0x002fea0003800000 */
.L_x_155:
[----:B------:R-:W-:Y:S01]  /*2d60*/  ULEA UR5, UR6, UR37, 0x3 ;  /* 0x0000002506057291 */ /* 0x000fe2000f8e18ff */
[----:B------:R-:W-:Y:S01]  /*2d70*/  PRMT R4, RZ, 0x654, R4 ;  /* 0x00000654ff047816 */ /* 0x000fe20000000004 */
[----:B-1----:R-:W-:Y:S01]  /*2d80*/  @!P2 IMAD.MOV.U32 R5, RZ, RZ, 0x10 ;  /* 0x00000010ff05a424 */ /* 0x002fe200078e00ff */
[----:B------:R-:W-:Y:S01]  /*2d90*/  SHF.L.U32 R7, R12, 0x1f, RZ ;  /* 0x0000001f0c077819 */ /* 0x000fe200000006ff */
[----:B------:R-:W-:Y:S01]  /*2da0*/  UIADD3 UR4, UPT, UPT, UR5, 0xc0, URZ ;  /* 0x000000c005047890 */ /* 0x000fe2000fffe0ff */
[----:B------:R1:W-:Y:S05]  /*2db0*/  SYNCS.ARRIVE.TRANS64.RED.A1T0 RZ, [R4+URZ], RZ ;  /* 0x000000ff04ff79a7 */ /* 0x0003ea00081004ff */
[----:B------:R-:W-:Y:S01]  /*2dc0*/  IMAD.U32 R13, RZ, RZ, UR4 ;  /* 0x00000004ff0d7e24 */ /* 0x000fe2000f8e00ff */
[----:B------:R-:W2:Y:S04]  /*2dd0*/  SYNCS.PHASECHK.TRANS64.TRYWAIT P0, [UR5+0xd0], R7 ;  /* 0x0000d007ff0075a7 */ /* 0x000ea80008001105 */
[----:B------:R-:W-:Y:S01]  /*2de0*/  PRMT R13, R10, 0x654, R13 ;  /* 0x000006540a0d7816 */ /* 0x000fe2000000000d */
[----:B-12---:R-:W-:Y:S06]  /*2df0*/  @!P0 BRA `(.L_x_53) ;  /* 0x0000005000908947 */ /* 0x006fec0003800000 */
.L_x_157:
[----:B------:R-:W-:Y:S01]  /*2e00*/  ULEA UR4, UR6, UR37, 0x4 ;  /* 0x0000002506047291 */ /* 0x000fe2000f8e20ff */
[----:B------:R-:W-:Y:S01]  /*2e10*/  SEL R2, R13, R2, !P2 ;  /* 0x000000020d027207 */ /* 0x000fe20005000000 */
[----:B------:R-:W-:Y:S01]  /*2e20*/  UIADD3 UR5, UPT, UPT, UR5, 0xc0, URZ ;  /* 0x000000c005057890 */ /* 0x000fe2000fffe0ff */
[----:B-1----:R-:W-:Y:S01]  /*2e30*/  LEA R0, R11, UR37, 0x3 ;  /* 0x000000250b007c11 */ /* 0x002fe2000f8e18ff */
[----:B------:R-:W-:Y:S01]  /*2e40*/  UIADD3 UR4, UPT, UPT, UR4, 0x150, URZ ;  /* 0x0000015004047890 */ /* 0x000fe2000fffe0ff */
[----:B------:R1:W-:Y:S01]  /*2e50*/  @!P2 SYNCS.ARRIVE.TRANS64.RED RZ, [R2+URZ], R5 ;  /* 0x0000000502ffa9a7 */ /* 0x0003e200080004ff */
[----:B------:R-:W-:Y:S01]  /*2e60*/  UIADD3 UR6, UPT, UPT, UR6, 0x1, URZ ;  /* 0x0000000106067890 */ /* 0x000fe2000fffe0ff */
[----:B------:R-:W-:-:S03]  /*2e70*/  VIADD R3, R3, 0x1 ;  /* 0x0000000103037836 */ /* 0x000fc60000000000 */
[----:B------:R-:W-:Y:S02]  /*2e80*/  UISETP.NE.AND UP0, UPT, UR6, 0x2, UPT ;  /* 0x000000020600788c */ /* 0x000fe4000bf05270 */
[----:B------:R-:W-:Y:S01]  /*2e90*/  ISETP.NE.AND P0, PT, R3, 0x2, PT ;  /* 0x000000020300780c */ /* 0x000fe20003f05270 */
[----:B------:R-:W-:Y:S06]  /*2ea0*/  UGETNEXTWORKID.BROADCAST [UR4], [UR5] ;  /* 0x00000000040073ca */ /* 0x000fec0008000100 */
[----:B------:R-:W-:Y:S02]  /*2eb0*/  USEL UR4, URZ, 0x1, UP0 ;  /* 0x00000001ff047887 */ /* 0x000fe40008000000 */
[----:B------:R-:W-:-:S04]  /*2ec0*/  USEL UR6, UR6, URZ, UP0 ;  /* 0x000000ff06067287 */ /* 0x000fc80008000000 */
[----:B------:R-:W-:Y:S02]  /*2ed0*/  LOP3.LUT R12, R12, UR4, RZ, 0x3c, !PT ;  /* 0x000000040c0c7c12 */ /* 0x000fe4000f8e3cff */
[----:B-1----:R-:W-:-:S04]  /*2ee0*/  SHF.L.U32 R5, R9, 0x1f, RZ ;  /* 0x0000001f09057819 */ /* 0x002fc800000006ff */
[----:B------:R-:W1:Y:S02]  /*2ef0*/  SYNCS.PHASECHK.TRANS64.TRYWAIT P1, [R0+URZ+0xc0], R5 ;  /* 0x0000c005000075a7 */ /* 0x000e6400080211ff */
[----:B-1----:R-:W-:Y:S05]  /*2f00*/  @!P1 BRA `(.L_x_54) ;  /* 0x0000005000649947 */ /* 0x002fea0003800000 */
.L_x_158:
[----:B------:R-:W-:Y:S01]  /*2f10*/  LEA R4, R11, UR37, 0x4 ;  /* 0x000000250b047c11 */ /* 0x000fe2000f8e20ff */
[----:B-1----:R-:W-:Y:S01]  /*2f20*/  VIADD R0, R0, 0xd0 ;  /* 0x000000d000007836 */ /* 0x002fe20000000000 */
[----:B------:R-:W-:Y:S01]  /*2f30*/  SEL R3, R3, RZ, P0 ;  /* 0x000000ff03037207 */ /* 0x000fe20000000000 */
[----:B------:R-:W-:-:S03]  /*2f40*/  VIADD R11, R11, 0x1 ;  /* 0x000000010b0b7836 */ /* 0x000fc60000000000 */
[----:B------:R-:W1:Y:S01]  /*2f50*/  LDS.128 R4, [R4+0x150] ;  /* 0x0001500004047984 */ /* 0x000e620000000c00 */
[----:B------:R-:W-:Y:S02]  /*2f60*/  PRMT R0, RZ, 0x654, R0 ;  /* 0x00000654ff007816 */ /* 0x000fe40000000000 */
[C---:B------:R-:W-:Y:S01]  /*2f70*/  ISETP.NE.AND P1, PT, R11.reuse, 0x2, PT ;  /* 0x000000020b00780c */ /* 0x040fe20003f25270 */
[----:B------:R-:W-:Y:S01]  /*2f80*/  @!PT LDS RZ, [RZ] ;  /* 0x00000000fffff984 */ /* 0x000fe20000000800 */
[----:B------:R-:W-:Y:S01]  /*2f90*/  @!PT LDS RZ, [RZ] ;  /* 0x00000000fffff984 */ /* 0x000fe20000000800 */
[----:B------:R-:W-:Y:S01]  /*2fa0*/  @!PT LDS RZ, [RZ] ;  /* 0x00000000fffff984 */ /* 0x000fe20000000800 */
[----:B------:R-:W-:Y:S01]  /*2fb0*/  @!PT LDS RZ, [RZ] ;  /* 0x00000000fffff984 */ /* 0x000fe20000000800 */
[----:B------:R2:W-:Y:S06]  /*2fc0*/  MEMBAR.ALL.CTA ;  /* 0x0000000000007992 */ /* 0x0005ec0000008000 */
[----:B--2---:R-:W2:Y:S01]  /*2fd0*/  FENCE.VIEW.ASYNC.S ;  /* 0x00000000000073c6 */ /* 0x004ea20000000000 */
[----:B------:R-:W-:Y:S01]  /*2fe0*/  SEL R11, R11, RZ, P1 ;  /* 0x000000ff0b0b7207 */ /* 0x000fe20000800000 */
[----:B--2---:R2:W-:Y:S01]  /*2ff0*/  SYNCS.ARRIVE.TRANS64.RED.A1T0 RZ, [R0+URZ], RZ ;  /* 0x000000ff00ff79a7 */ /* 0x0045e200081004ff */
[----:B-1----:R-:W-:-:S02]  /*3000*/  LOP3.LUT P3, RZ, R6, 0x1, RZ, 0xc0, !PT ;  /* 0x0000000106ff7812 */ /* 0x002fc4000786c0ff */
[----:B------:R-:W-:-:S04]  /*3010*/  SEL R5, RZ, 0x1, P0 ;  /* 0x00000001ff057807 */ /* 0x000fc80000000000 */
[----:B------:R-:W-:Y:S02]  /*3020*/  LOP3.LUT R8, R8, R5, RZ, 0x3c, !PT ;  /* 0x0000000508087212 */ /* 0x000fe400078e3cff */
[----:B--2---:R-:W-:-:S04]  /*3030*/  SEL R0, RZ, 0x1, P1 ;  /* 0x00000001ff007807 */ /* 0x004fc80000800000 */
[----:B------:R-:W-:Y:S01]  /*3040*/  LOP3.LUT R9, R9, R0, RZ, 0x3c, !PT ;  /* 0x0000000009097212 */ /* 0x000fe200078e3cff */
[----:B------:R-:W-:Y:S06]  /*3050*/  @P3 BRA `(.L_x_55) ;  /* 0xfffffffc002c3947 */ /* 0x000fec000383ffff */
[----:B------:R-:W-:Y:S01]  /*3060*/  ULEA UR5, UR6, UR37, 0x3 ;  /* 0x0000002506057291 */ /* 0x000fe2000f8e18ff */
[----:B------:R-:W-:-:S08]  /*3070*/  SHF.L.U32 R3, R12, 0x1f, RZ ;  /* 0x0000001f0c037819 */ /* 0x000fd000000006ff */
[----:B------:R-:W1:Y:S02]  /*3080*/  SYNCS.PHASECHK.TRANS64 P0, [UR5+0xd0], R3 ;  /* 0x0000d003ff0075a7 */ /* 0x000e640008001005 */
[----:B-1----:R-:W-:Y:S05]  /*3090*/  @P0 BRA `(.L_x_56) ;  /* 0x0000000000080947 */ /* 0x002fea0003800000 */
[----:B------:R-:W1:Y:S02]  /*30a0*/  SYNCS.PHASECHK.TRANS64.TRYWAIT P0, [UR5+0xd0], R3 ;  /* 0x0000d003ff0075a7 */ /* 0x000e640008001105 */
[----:B-1----:R-:W-:Y:S05]  /*30b0*/  @!P0 BRA `(.L_x_57) ;  /* 0x00000050000c8947 */ /* 0x002fea0003800000 */
.L_x_56:
[----:B------:R-:W-:-:S04]  /*30c0*/  UIADD3 UR4, UPT, UPT, UR6, 0x1, URZ ;  /* 0x0000000106047890 */ /* 0x000fc8000fffe0ff */
[----:B------:R-:W-:-:S04]  /*30d0*/  UISETP.NE.AND UP0, UPT, UR4, 0x2, UPT ;  /* 0x000000020400788c */ /* 0x000fc8000bf05270 */
[----:B------:R-:W-:Y:S02]  /*30e0*/  USEL UR7, URZ, 0x1, UP0 ;  /* 0x00000001ff077887 */ /* 0x000fe40008000000 */
[----:B------:R-:W-:-:S04]  /*30f0*/  USEL UR4, UR4, URZ, UP0 ;  /* 0x000000ff04047287 */ /* 0x000fc80008000000 */
[----:B------:R-:W-:Y:S01]  /*3100*/  ULEA UR4, UR4, UR37, 0x3 ;  /* 0x0000002504047291 */ /* 0x000fe2000f8e18ff */
[----:B-1----:R-:W-:-:S04]  /*3110*/  LOP3.LUT R3, R12, UR7, RZ, 0x3c, !PT ;  /* 0x000000070c037c12 */ /* 0x002fc8000f8e3cff */
[----:B------:R-:W-:-:S04]  /*3120*/  SHF.L.U32 R0, R3, 0x1f, RZ ;  /* 0x0000001f03007819 */ /* 0x000fc800000006ff */
[----:B------:R-:W1:Y:S02]  /*3130*/  SYNCS.PHASECHK.TRANS64 P0, [UR4+0xd0], R0 ;  /* 0x0000d000ff0075a7 */ /* 0x000e640008001004 */
[----:B-1----:R-:W-:Y:S05]  /*3140*/  @P0 EXIT ;  /* 0x000000000000094d */ /* 0x002fea0003800000 */
[----:B------:R-:W-:Y:S02]  /*3150*/  SHF.L.U32 R3, R3, 0x1f, RZ ;  /* 0x0000001f03037819 */ /* 0x000fe400000006ff */
[----:B------:R-:W-:-:S07]  /*3160*/  MOV R0, UR4 ;  /* 0x0000000400007c02 */ /* 0x000fce0008000f00 */
.L_x_58:
[----:B-1----:R1:W2:Y:S02]  /*3170*/  SYNCS.PHASECHK.TRANS64.TRYWAIT P0, [R0+URZ+0xd0], R3 ;  /* 0x0000d003000075a7 */ /* 0x0022a400080011ff */
[----:B--2---:R-:W-:Y:S05]  /*3180*/  @!P0 NANOSLEEP.SYNCS 0x989680 ;  /* 0x009896800000895d */ /* 0x004fea0003900000 */
[----:B------:R-:W2:Y:S02]  /*3190*/  @!P0 SYNCS.PHASECHK.TRANS64 P0, [R0+URZ+0xd0], R3 ;  /* 0x0000d003000085a7 */ /* 0x000ea400080010ff */
[----:B--2---:R-:W-:Y:S05]  /*31a0*/  @P0 EXIT ;  /* 0x000000000000094d */ /* 0x004fea0003800000 */
[----:B------:R-:W-:Y:S05]  /*31b0*/  BRA `(.L_x_58) ;  /* 0xfffffffc00ec7947 */ /* 0x000fea000383ffff */
.L_x_51:
[----:B------:R-:W-:Y:S05]  /*31c0*/  BRA.U UP4, `(.L_x_59) ;  /* 0x0000001504487547 */ /* 0x000fea000b800000 */
[----:B------:R-:W-:Y:S01]  /*31d0*/  UMOV UR6, 0x40 ;  /* 0x0000004000067882 */ /* 0x000fe20000000000 */
[----:B------:R-:W-:Y:S01]  /*31e0*/  NOP ;  /* 0x0000000000007918 */ /* 0x000fe20000000000 */
[----:B------:R-:W-:Y:S01]  /*31f0*/  ULEA UR6, UR37, UR6, 0x18 ;  /* 0x0000000625067291 */ /* 0x000fe2000f8ec0ff */
[----:B------:R-:W-:Y:S02]  /*3200*/  UMOV UR7, 0x400 ;  /* 0x0000040000077882 */ /* 0x000fe40000000000 */
[----:B------:R-:W-:-:S06]  /*3210*/  ULEA UR37, UR37, UR7, 0x18 ;  /* 0x0000000725257291 */ /* 0x000fcc000f8ec0ff */
[----:B------:R-:W1:Y:S02]  /*3220*/  LDS.U8 R2, [UR6+0x1c] ;  /* 0x00001c06ff027984 */ /* 0x000e640008000000 */
[----:B-1----:R-:W-:-:S13]  /*3230*/  ISETP.NE.AND P0, PT, R2, RZ, PT ;  /* 0x000000ff0200720c */ /* 0x002fda0003f05270 */
[----:B------:R-:W-:Y:S05]  /*3240*/  @P0 BRA `(.L_x_60) ;  /* 0x0000000400080947 */ /* 0x000fea0003800000 */
[----:B------:R-:W-:Y:S02]  /*3250*/  UISETP.NE.U32.AND UP0, UPT, UR5, 0x1, UPT ;  /* 0x000000010500788c */ /* 0x000fe4000bf05070 */
[----:B------:R-:W-:-:S07]  /*3260*/  UIADD3 UR8, UPT, UPT, UR6, 0x8, URZ ;  /* 0x0000000806087890 */ /* 0x000fce000fffe0ff */
[----:B------:R-:W-:Y:S05]  /*3270*/  BRA.U !UP0, `(.L_x_61) ;  /* 0x00000001089c7547 */ /* 0x000fea000b800000 */
[----:B------:R-:W-:Y:S01]  /*3280*/  ELECT P0, URZ, PT ;  /* 0x0000000000ff782f */ /* 0x000fe20003800000 */
[----:B------:R-:W-:-:S12]  /*3290*/  BSSY B0, `(.L_x_61) ;  /* 0x0000025000007945 */ /* 0x000fd80003800000 */
[----:B------:R-:W-:Y:S05]  /*32a0*/  @!P0 BRA `(.L_x_62) ;  /* 0x00000000008c8947 */ /* 0x000fea0003800000 */
[----:B------:R-:W-:-:S05]  /*32b0*/  UMOV UR7, 0x10 ;  /* 0x0000001000077882 */ /* 0x000fca0000000000 */
[----:B------:R-:W-:Y:S04]  /*32c0*/  DEPBAR.LE SB1, 0x36 ;  /* 0x00009d800000791a */ /* 0x000fe80000000000 */
[----:B------:R-:W1:Y:S02]  /*32d0*/  UTCATOMSWS.2CTA.FIND_AND_SET.ALIGN UP1, UR7, UR7 ;  /* 0x00000007000775e3 */ /* 0x000e640008220800 */
[----:B-1----:R-:W-:Y:S01]  /*32e0*/  MOV R11, UR7 ;  /* 0x00000007000b7c02 */ /* 0x002fe20008000f00 */
[----:B------:R-:W-:Y:S06]  /*32f0*/  BRA.U UP1, `(.L_x_63) ;  /* 0x0000000101187547 */ /* 0x000fec000b800000 */
.L_x_64:
[----:B------:R-:W-:Y:S05]  /*3300*/  NANOSLEEP 0x64 ;  /* 0x000000640000795d */ /* 0x000fea0003800000 */
[----:B------:R-:W-:-:S05]  /*3310*/  UMOV UR7, 0x10 ;  /* 0x0000001000077882 */ /* 0x000fca0000000000 */
[----:B------:R-:W-:Y:S04]  /*3320*/  DEPBAR.LE SB1, 0x36 ;  /* 0x00009d800000791a */ /* 0x000fe80000000000 */
[----:B------:R-:W1:Y:S02]  /*3330*/  UTCATOMSWS.2CTA.FIND_AND_SET.ALIGN UP1, UR7, UR7 ;  /* 0x00000007000775e3 */ /* 0x000e640008220800 */
[----:B-1----:R-:W-:Y:S01]  /*3340*/  MOV R11, UR7 ;  /* 0x00000007000b7c02 */ /* 0x002fe20008000f00 */
[----:B------:R-:W-:Y:S05]  /*3350*/  BRA.U !UP1, `(.L_x_64) ;  /* 0xfffffffd09e87547 */ /* 0x000fea000b83ffff */
.L_x_63:
[----:B------:R-:W1:Y:S01]  /*3360*/  LDS R5, [UR6+0x10] ;  /* 0x00001006ff057984 */ /* 0x000e620008000800 */
[----:B------:R-:W-:Y:S01]  /*3370*/  IMAD.U32 R3, RZ, RZ, UR37 ;  /* 0x00000025ff037e24 */ /* 0x000fe2000f8e00ff */
[----:B------:R-:W-:-:S03]  /*3380*/  MOV R2, UR4 ;  /* 0x0000000400027c02 */ /* 0x000fc60008000f00 */
[----:B------:R-:W-:Y:S01]  /*3390*/  VIADD R3, R3, 0x170 ;  /* 0x0000017003037836 */ /* 0x000fe20000000000 */
[----:B-1----:R-:W-:-:S04]  /*33a0*/  SHF.L.U32 R5, R5, 0x1f, RZ ;  /* 0x0000001f05057819 */ /* 0x002fc800000006ff */
[----:B------:R-:W1:Y:S02]  /*33b0*/  SYNCS.PHASECHK.TRANS64.TRYWAIT P0, [UR6+0x8], R5 ;  /* 0x00000805ff0075a7 */ /* 0x000e640008001106 */
[----:B-1----:R-:W-:Y:S05]  /*33c0*/  @P0 BRA `(.L_x_65) ;  /* 0x0000000000080947 */ /* 0x002fea0003800000 */
[----:B------:R-:W1:Y:S02]  /*33d0*/  SYNCS.PHASECHK.TRANS64.TRYWAIT P0, [UR6+0x8], R5 ;  /* 0x00000805ff0075a7 */ /* 0x000e640008001106 */
[----:B-1----:R-:W-:Y:S05]  /*33e0*/  @!P0 BRA `(.L_x_66) ;  /* 0x0000004c00588947 */ /* 0x002fea0003800000 */
.L_x_65:
[----:B-1----:R-:W-:Y:S01]  /*33f0*/  HFMA2 R4, -RZ, RZ, 0, 5.9604644775390625e-08 ;  /* 0x00000001ff047431 */ /* 0x002fe200000001ff */
[----:B------:R-:W-:Y:S01]  /*3400*/  UPRMT UR7, UR4, 0x654, UR8 ;  /* 0x0000065404077896 */ /* 0x000fe20008000008 */
[----:B------:R-:W-:Y:S01]  /*3410*/  IMAD.MOV.U32 R6, RZ, RZ, 0xffff ;  /* 0x0000ffffff067424 */ /* 0x000fe200078e00ff */
[----:B------:R-:W-:Y:S01]  /*3420*/  PRMT R2, R2, 0x654, R3 ;  /* 0x0000065402027816 */ /* 0x000fe20000000003 */
[----:B------:R-:W-:Y:S02]  /*3430*/  IMAD.MOV.U32 R5, RZ, RZ, 0x4 ;  /* 0x00000004ff057424 */ /* 0x000fe400078e00ff */
[----:B------:R-:W-:Y:S01]  /*3440*/  IMAD.SHL.U32 R9, R11, 0x20, RZ ;  /* 0x000000200b097824 */ /* 0x000fe200078e00ff */
[----:B------:R-:W-:Y:S02]  /*3450*/  MOV R3, UR7 ;  /* 0x0000000700037c02 */ /* 0x000fe40008000f00 */
[-C--:B------:R-:W-:Y:S01]  /*3460*/  SHF.L.U32 R7, R6, R11.reuse, RZ ;  /* 0x0000000b06077219 */ /* 0x080fe200000006ff */
[----:B------:R1:W-:Y:S01]  /*3470*/  SYNCS.ARRIVE.TRANS64.RED RZ, [UR7], R5 ;  /* 0x00000005ffff79a7 */ /* 0x0003e20008000407 */
[----:B------:R-:W-:Y:S01]  /*3480*/  SHF.L.U32 R6, R4, R11, RZ ;  /* 0x0000000b04067219 */ /* 0x000fe200000006ff */
[----:B------:R1:W-:Y:S04]  /*3490*/  STS [UR37+0x170], R9 ;  /* 0x00017009ff007988 */ /* 0x0003e80008000825 */
[----:B------:R1:W-:Y:S04]  /*34a0*/  STAS [R2.64], R11 ;  /* 0x0000000b02007dbd */ /* 0x0003e8000c0008ff */
[----:B------:R1:W-:Y:S04]  /*34b0*/  ATOMS.OR RZ, [UR6+0x14], R7 ;  /* 0x00001407ffff798c */ /* 0x0003e8000b000006 */
[----:B------:R1:W-:Y:S04]  /*34c0*/  ATOMS.OR RZ, [UR6+0x18], R6 ;  /* 0x00001806ffff798c */ /* 0x0003e8000b000006 */
[----:B------:R1:W-:Y:S02]  /*34d0*/  ATOMS.XOR RZ, [UR6+0x10], R4 ;  /* 0x00001004ffff798c */ /* 0x0003e4000b800006 */
.L_x_62:
[----:B------:R-:W-:Y:S05]  /*34e0*/  BSYNC B0 ;  /* 0x0000000000007941 */ /* 0x000fea0003800000 */
.L_x_61:
[----:B------:R-:W-:Y:S05]  /*34f0*/  BRA.U UP0, `(.L_x_67) ;  /* 0x00000001006c7547 */ /* 0x000fea000b800000 */
[----:B------:R-:W-:-:S03]  /*3500*/  UMOV UR7, 0xffffffff ;  /* 0xffffffff00077882 */ /* 0x000fc60000000000 */
[----:B------:R-:W-:Y:S05]  /*3510*/  BRA.DIV UR7, `(.L_x_68) ;  /* 0x0000004e07247947 */ /* 0x000fea000b800000 */
[----:B------:R-:W-:-:S13]  /*3520*/  ELECT P6, URZ, PT ;  /* 0x0000000000ff782f */ /* 0x000fda00038c0000 */
.L_x_162:
[----:B------:R-:W-:Y:S05]  /*3530*/  @!P6 BRA `(.L_x_67) ;  /* 0x00000000005ce947 */ /* 0x000fea0003800000 */
[----:B-1----:R-:W1:Y:S02]  /*3540*/  LDS R3, [UR6+0x10] ;  /* 0x00001006ff037984 */ /* 0x002e640008000800 */
[----:B-1----:R-:W-:-:S04]  /*3550*/  SHF.L.U32 R3, R3, 0x1f, RZ ;  /* 0x0000001f03037819 */ /* 0x002fc800000006ff */
[----:B------:R-:W1:Y:S02]  /*3560*/  SYNCS.PHASECHK.TRANS64.TRYWAIT P0, [UR6+0x8], R3 ;  /* 0x00000803ff0075a7 */ /* 0x000e640008001106 */
[----:B-1----:R-:W-:Y:S05]  /*3570*/  @P0 BRA `(.L_x_69) ;  /* 0x0000000000080947 */ /* 0x002fea0003800000 */
[----:B------:R-:W1:Y:S02]  /*3580*/  SYNCS.PHASECHK.TRANS64.TRYWAIT P0, [UR6+0x8], R3 ;  /* 0x00000803ff0075a7 */ /* 0x000e640008001106 */
[----:B-1----:R-:W-:Y:S05]  /*3590*/  @!P0 BRA `(.L_x_70) ;  /* 0x0000004c00248947 */ /* 0x002fea0003800000 */
.L_x_69:
[----:B------:R-:W2:Y:S01]  /*35a0*/  LDS R5, [UR37+0x170] ;  /* 0x00017025ff057984 */ /* 0x000ea20008000800 */
[----:B-1----:R-:W-:Y:S02]  /*35b0*/  HFMA2 R2, -RZ, RZ, 0, 5.9604644775390625e-08 ;  /* 0x00000001ff027431 */ /* 0x002fe400000001ff */
[----:B------:R-:W-:Y:S01]  /*35c0*/  IMAD.MOV.U32 R3, RZ, RZ, 0xffff ;  /* 0x0000ffffff037424 */ /* 0x000fe200078e00ff */
[----:B------:R-:W-:Y:S01]  /*35d0*/  UPRMT UR7, UR4, 0x654, UR8 ;  /* 0x0000065404077896 */ /* 0x000fe20008000008 */
[----:B--2---:R-:W-:-:S03]  /*35e0*/  IMAD.SHL.U32 R4, R5, 0x20, RZ ;  /* 0x0000002005047824 */ /* 0x004fc600078e00ff */
[-C--:B------:R-:W-:Y:S02]  /*35f0*/  SHF.L.U32 R3, R3, R5.reuse, RZ ;  /* 0x0000000503037219 */ /* 0x080fe400000006ff */
[----:B------:R-:W-:Y:S01]  /*3600*/  SHF.L.U32 R5, R2, R5, RZ ;  /* 0x0000000502057219 */ /* 0x000fe200000006ff */
[----:B------:R2:W-:Y:S04]  /*3610*/  STS [UR37+0x170], R4 ;  /* 0x00017004ff007988 */ /* 0x0005e80008000825 */
[----:B------:R2:W-:Y:S04]  /*3620*/  ATOMS.OR RZ, [UR6+0x14], R3 ;  /* 0x00001403ffff798c */ /* 0x0005e8000b000006 */
[----:B------:R2:W-:Y:S01]  /*3630*/  ATOMS.OR RZ, [UR6+0x18], R5 ;  /* 0x00001805ffff798c */ /* 0x0005e2000b000006 */
[----:B------:R-:W-:Y:S03]  /*3640*/  SYNCS.ARRIVE.TRANS64.RED.A1T0 RZ, [UR7], RZ ;  /* 0x000000ffffff79a7 */ /* 0x000fe60008100407 */
[----:B------:R2:W-:Y:S01]  /*3650*/  ATOMS.XOR RZ, [UR6+0x10], R2 ;  /* 0x00001002ffff798c */ /* 0x0005e2000b800006 */
[----:B------:R-:W-:Y:S05]  /*3660*/  BRA `(.L_x_67) ;  /* 0x0000000000107947 */ /* 0x000fea0003800000 */
.L_x_60:
[----:B------:R-:W-:-:S05]  /*3670*/  MOV R2, 0xffffffff ;  /* 0xffffffff00027802 */ /* 0x000fca0000000f00 */
[----:B------:R1:W-:Y:S02]  /*3680*/  STS [UR37+0x170], R2 ;  /* 0x00017002ff007988 */ /* 0x0003e40008000825 */
[----:B-1----:R-:W-:Y:S02]  /*3690*/  MOV R2, 0x36b0 ;  /* 0x000036b000027802 */ /* 0x002fe40000000f00 */
[----:B-----5:R-:W-:Y:S05]  /*36a0*/  CALL.REL.NOINC `($__internal_1_$__cuda_sm10x_tcgen05_guardrail_trap_phase_invalid_during_alloc) ;  /* 0x0000005000847944 */ /* 0x020fea0003c00000 */
.L_x_67:
[----:B------:R-:W-:Y:S05]  /*36b0*/  WARPSYNC.ALL ;  /* 0x0000000000007948 */ /* 0x000fea0003800000 */
[----:B------:R-:W3:Y:S01]  /*36c0*/  S2UR UR7, SR_CgaCtaId ;  /* 0x00000000000779c3 */ /* 0x000ee20000008800 */
[----:B------:R-:W-:Y:S01]  /*36d0*/  UMOV UR6, 0x400 ;  /* 0x0000040000067882 */ /* 0x000fe20000000000 */
[----:B------:R-:W-:-:S06]  /*36e0*/  NOP ;  /* 0x0000000000007918 */ /* 0x000fcc0000000000 */
[----:B------:R-:W-:Y:S06]  /*36f0*/  BAR.ARV 0x6, 0xa0 ;  /* 0x0182800000007b1d */ /* 0x000fec0000002000 */
[----:B------:R-:W4:Y:S01]  /*3700*/  LDCU UR8, c[0x0][0x38c] ;  /* 0x00007180ff0877ac */ /* 0x000f220008000800 */
[----:B------:R-:W-:Y:S01]  /*3710*/  LOP3.LUT R0, R0, 0xffff, RZ, 0xc0, !PT ;  /* 0x0000ffff00007812 */ /* 0x000fe200078ec0ff */
[----:B-1----:R-:W-:Y:S01]  /*3720*/  IMAD.MOV.U32 R9, RZ, RZ, 0x1 ;  /* 0x00000001ff097424 */ /* 0x002fe200078e00ff */
[----:B------:R-:W-:Y:S01]  /*3730*/  LOP3.LUT R8, R8, 0xffff, RZ, 0xc0, !PT ;  /* 0x0000ffff08087812 */ /* 0x000fe200078ec0ff */
[----:B------:R-:W-:Y:S01]  /*3740*/  UMOV UR19, URZ ;  /* 0x000000ff00137c82 */ /* 0x000fe20008000000 */
[----:B------:R-:W-:Y:S01]  /*3750*/  R2UR UR10, R0 ;  /* 0x00000000000a72ca */ /* 0x000fe200000e0000 */
[----:B------:R-:W-:Y:S01]  /*3760*/  UMOV UR18, URZ ;  /* 0x000000ff00127c82 */ /* 0x000fe20008000000 */
[----:B------:R-:W-:Y:S01]  /*3770*/  R2UR UR11, R8 ;  /* 0x00000000080b72ca */ /* 0x000fe200000e0000 */
[----:B------:R-:W-:Y:S01]  /*3780*/  IMAD.MOV.U32 R8, RZ, RZ, RZ ;  /* 0x000000ffff087224 */ /* 0x000fe200078e00ff */
[----:B------:R-:W-:Y:S01]  /*3790*/  UMOV UR17, URZ ;  /* 0x000000ff00117c82 */ /* 0x000fe20008000000 */
[----:B---3--:R-:W-:-:S02]  /*37a0*/  ULEA UR7, UR7, UR6, 0x18 ;  /* 0x0000000607077291 */ /* 0x008fc4000f8ec0ff */
[----:B------:R-:W-:Y:S02]  /*37b0*/  UISETP.NE.AND UP2, UPT, UR5, URZ, UPT ;  /* 0x000000ff0500728c */ /* 0x000fe4000bf45270 */
[----:B------:R-:W-:Y:S02]  /*37c0*/  UIADD3 UR12, UPT, UPT, UR7, 0x3300, URZ ;  /* 0x00003300070c7890 */ /* 0x000fe4000fffe0ff */
[----:B------:R-:W-:Y:S02]  /*37d0*/  UIADD3 UR13, UPT, UPT, UR7, 0x23300, URZ ;  /* 0x00023300070d7890 */ /* 0x000fe4000fffe0ff */
[----:B----4-:R-:W-:Y:S01]  /*37e0*/  UIADD3 UR8, UPT, UPT, UR8, 0x7f, URZ ;  /* 0x0000007f08087890 */ /* 0x010fe2000fffe0ff */
[----:B--2---:R-:W1:Y:S01]  /*37f0*/  LDS R2, [UR7+0x170] ;  /* 0x00017007ff027984 */ /* 0x004e620008000800 */
[----:B------:R-:W-:Y:S02]  /*3800*/  USHF.R.U32.HI UR12, URZ, 0x4, UR12 ;  /* 0x00000004ff0c7899 */ /* 0x000fe4000801160c */
[----:B------:R-:W-:-:S02]  /*3810*/  USHF.R.S32.HI UR6, URZ, 0x1f, UR8 ;  /* 0x0000001fff067899 */ /* 0x000fc40008011408 */
[----:B------:R-:W-:Y:S02]  /*3820*/  USHF.R.U32.HI UR13, URZ, 0x4, UR13 ;  /* 0x00000004ff0d7899 */ /* 0x000fe4000801160d */
[----:B------:R-:W-:Y:S02]  /*3830*/  ULEA.HI UR6, UR6, UR8, URZ, 0x7 ;  /* 0x0000000806067291 */ /* 0x000fe4000f8f38ff */
[----:B------:R-:W-:Y:S02]  /*3840*/  ULOP3.LUT UR12, UR12, 0x3fff, URZ, 0xc0, !UPT ;  /* 0x00003fff0c0c7892 */ /* 0x000fe4000f8ec0ff */
[----:B------:R-:W-:Y:S02]  /*3850*/  USHF.R.S32.HI UR6, URZ, 0x7, UR6 ;  /* 0x00000007ff067899 */ /* 0x000fe40008011406 */
[----:B------:R-:W-:Y:S02]  /*3860*/  ULOP3.LUT UR13, UR13, 0x3fff, URZ, 0xc0, !UPT ;  /* 0x00003fff0d0d7892 */ /* 0x000fe4000f8ec0ff */
[----:B------:R-:W-:Y:S01]  /*3870*/  UISETP.LT.AND UP0, UPT, UR6, 0x1, UPT ;  /* 0x000000010600788c */ /* 0x000fe2000bf01270 */
[----:B------:R-:W-:Y:S01]  /*3880*/  UMOV UR36, 0x0 ;  /* 0x0000000000247882 */ /* 0x000fe20000000000 */
        /* <DEDUP_REMOVED lines=9> */
[----:B------:R-:W-:-:S02]  /*3920*/  ULOP3.LUT UR12, UR12, 0x10000, URZ, 0xfc, !UPT ;  /* 0x000100000c0c7892 */ /* 0x000fc4000f8efcff */
[----:B------:R-:W-:Y:S02]  /*3930*/  ULOP3.LUT UR13, UR13, 0x10000, URZ, 0xfc, !UPT ;  /* 0x000100000d0d7892 */ /* 0x000fe4000f8efcff */
[----:B------:R-:W-:Y:S01]  /*3940*/  USEL UR20, UR6, 0x1, !UP0 ;  /* 0x0000000106147887 */ /* 0x000fe2000c000000 */
[----:B------:R-:W-:Y:S01]  /*3950*/  UMOV UR26, 0x0 ;  /* 0x00000000001a7882 */ /* 0x000fe20000000000 */
[----:B------:R-:W-:Y:S01]  /*3960*/  UMOV UR27, 0x8100010 ;  /* 0x08100010001b7882 */ /* 0x000fe20000000000 */
[----:B------:R-:W-:Y:S01]  /*3970*/  UMOV UR24, 0x0 ;  /* 0x0000000000187882 */ /* 0x000fe20000000000 */
[----:B------:R-:W-:Y:S01]  /*3980*/  UMOV UR25, 0x8100010 ;  /* 0x0810001000197882 */ /* 0x000fe20000000000 */
[----:B------:R-:W-:Y:S01]  /*3990*/  UMOV UR22, 0x0 ;  /* 0x0000000000167882 */ /* 0x000fe20000000000 */
[----:B------:R-:W-:Y:S01]  /*39a0*/  UMOV UR23, 0x8100010 ;  /* 0x0810001000177882 */ /* 0x000fe20000000000 */
[----:B-1----:R-:W-:Y:S02]  /*39b0*/  R2UR UR21, R2 ;  /* 0x00000000021572ca */ /* 0x002fe400000e0000 */
[----:B------:R-:W-:-:S13]  /*39c0*/  CS2R R2, SRZ ;  /* 0x0000000000027805 */ /* 0x000fda000001ff00 */
.L_x_78:
[C---:B------:R-:W-:Y:S02]  /*39d0*/  LEA R0, R8.reuse, UR7, 0x3 ;  /* 0x0000000708007c11 */ /* 0x040fe4000f8e18ff */
[----:B------:R-:W-:Y:S02]  /*39e0*/  SHF.L.U32 R5, R3, 0x1f, RZ ;  /* 0x0000001f03057819 */ /* 0x000fe400000006ff */
[----:B------:R-:W-:Y:S02]  /*39f0*/  LEA R4, R8, UR7, 0x4 ;  /* 0x0000000708047c11 */ /* 0x000fe4000f8e20ff */
[----:B------:R-:W1:Y:S02]  /*3a00*/  SYNCS.PHASECHK.TRANS64.TRYWAIT P0, [R0+URZ+0xc0], R5 ;  /* 0x0000c005000075a7 */ /* 0x000e6400080011ff */
[----:B-1-3--:R-:W-:Y:S05]  /*3a10*/  @!P0 BRA `(.L_x_71) ;  /* 0x00000048001c8947 */ /* 0x00afea0003800000 */
.L_x_163:
[----:B-1----:R-:W1:Y:S01]  /*3a20*/  LDS.128 R4, [R4+0x150] ;  /* 0x0001500004047984 */ /* 0x002e620000000c00 */
[----:B------:R-:W-:Y:S02]  /*3a30*/  VIADD R0, R0, 0xd0 ;  /* 0x000000d000007836 */ /* 0x000fe40000000000 */
[----:B------:R-:W-:Y:S01]  /*3a40*/  VIADD R8, R8, 0x1 ;  /* 0x0000000108087836 */ /* 0x000fe20000000000 */
[----:B------:R-:W-:Y:S01]  /*3a50*/  @!PT LDS RZ, [RZ] ;  /* 0x00000000fffff984 */ /* 0x000fe20000000800 */
[----:B------:R-:W-:Y:S01]  /*3a60*/  @!PT LDS RZ, [RZ] ;  /* 0x00000000fffff984 */ /* 0x000fe20000000800 */
[----:B------:R-:W-:Y:S01]  /*3a70*/  @!PT LDS RZ, [RZ] ;  /* 0x00000000fffff984 */ /* 0x000fe20000000800 */
[----:B------:R-:W-:Y:S01]  /*3a80*/  @!PT LDS RZ, [RZ] ;  /* 0x00000000fffff984 */ /* 0x000fe20000000800 */
[----:B------:R2:W-:Y:S06]  /*3a90*/  MEMBAR.ALL.CTA ;  /* 0x0000000000007992 */ /* 0x0005ec0000008000 */
[----:B--2---:R-:W2:Y:S01]  /*3aa0*/  FENCE.VIEW.ASYNC.S ;  /* 0x00000000000073c6 */ /* 0x004ea20000000000 */
[----:B------:R-:W-:-:S04]  /*3ab0*/  PRMT R0, RZ, 0x654, R0 ;  /* 0x00000654ff007816 */ /* 0x000fc80000000000 */
[----:B--2---:R2:W-:Y:S01]  /*3ac0*/  SYNCS.ARRIVE.TRANS64.RED.A1T0 RZ, [R0+URZ], RZ ;  /* 0x000000ff00ff79a7 */ /* 0x0045e200081004ff */
[----:B-1----:R-:W-:Y:S01]  /*3ad0*/  LOP3.LUT P1, RZ, R6, 0x1, RZ, 0xc0, !PT ;  /* 0x0000000106ff7812 */ /* 0x002fe2000782c0ff */
[----:B--2---:R-:W-:-:S12]  /*3ae0*/  BRA.U UP2, `(.L_x_72) ;  /* 0x0000000502587547 */ /* 0x004fd8000b800000 */
[----:B------:R-:W1:Y:S01]  /*3af0*/  LDCU UR8, c[0x0][0x38c] ;  /* 0x00007180ff0877ac */ /* 0x000e620008000800 */
[----:B------:R-:W-:Y:S02]  /*3b00*/  PLOP3.LUT P2, PT, PT, PT, PT, 0x80, 0x8 ;  /* 0x000000000008781c */ /* 0x000fe40003f4f070 */
[----:B------:R-:W-:Y:S01]  /*3b10*/  SHF.L.U32 R5, R9, 0x1f, RZ ;  /* 0x0000001f09057819 */ /* 0x000fe200000006ff */
[----:B-1----:R-:W-:Y:S02]  /*3b20*/  UISETP.GE.AND UP0, UPT, UR8, 0x1, UPT ;  /* 0x000000010800788c */ /* 0x002fe4000bf06270 */
[----:B------:R-:W-:-:S04]  /*3b30*/  ULEA UR8, UR19, UR7, 0x3 ;  /* 0x0000000713087291 */ /* 0x000fc8000f8e18ff */
[----:B------:R-:W-:-:S05]  /*3b40*/  PLOP3.LUT P0, PT, PT, PT, UP0, 0x80, 0x8 ;  /* 0x000000000008781c */ /* 0x000fca0003f0f008 */
[----:B------:R-:W-:-:S08]  /*3b50*/  @UP0 ULEA UR9, UR18, UR7, 0x3 ;  /* 0x0000000712090291 */ /* 0x000fd0000f8e18ff */
[----:B------:R-:W-:-:S04]  /*3b60*/  @P0 SHF.L.U32 R0, R2, 0x1f, RZ ;  /* 0x0000001f02000819 */ /* 0x000fc800000006ff */
[----:B------:R1:W2:Y:S01]  /*3b70*/  @P0 SYNCS.PHASECHK.TRANS64.TRYWAIT P2, [UR9], R0 ;  /* 0x00000000ff0005a7 */ /* 0x0002a20008041109 */
[----:B------:R-:W-:Y:S01]  /*3b80*/  ULEA UR9, UR19, UR21, 0x5 ;  /* 0x0000001513097291 */ /* 0x000fe2000f8e28ff */
[----:B------:R-:W3:Y:S02]  /*3b90*/  SYNCS.PHASECHK.TRANS64.TRYWAIT P0, [UR8+0x100], R5 ;  /* 0x00010005ff0075a7 */ /* 0x000ee40008001108 */
[----:B-123--:R-:W-:Y:S09]  /*3ba0*/  @!P0 BRA `(.L_x_73) ;  /* 0x0000004400cc8947 */ /* 0x00eff20003800000 */
.L_x_165:
[----:B------:R-:W-:Y:S01]  /*3bb0*/  UMOV UR16, UR17 ;  /* 0x0000001100107c82 */ /* 0x000fe20008000000 */
[----:B------:R-:W-:Y:S05]  /*3bc0*/  BRA.U !UP0, `(.L_x_74) ;  /* 0x0000000508107547 */ /* 0x000fea000b800000 */
[----:B------:R-:W-:Y:S02]  /*3bd0*/  UIADD3 UR16, UPT, UPT, UR20, UR17, URZ ;  /* 0x0000001114107290 */ /* 0x000fe4000fffe0ff */
[----:B------:R-:W-:Y:S01]  /*3be0*/  UPLOP3.LUT UP3, UPT, UPT, UPT, UPT, 0x40, 0x4 ;  /* 0x000000000004789c */ /* 0x000fe20003f6e870 */
[----:B------:R-:W-:Y:S01]  /*3bf0*/  UMOV UR15, UR6 ;  /* 0x00000006000f7c82 */ /* 0x000fe20008000000 */
[----:B------:R-:W-:-:S09]  /*3c00*/  UMOV UR58, UR18 ;  /* 0x00000012003a7c82 */ /* 0x000fd20008000000 */
.L_x_77:
[----:B--2---:R-:W-:Y:S01]  /*3c10*/  ULEA UR14, UR58, UR7, 0x3 ;  /* 0x000000073a0e7291 */ /* 0x004fe2000f8e18ff */
[----:B---3--:R-:W-:Y:S11]  /*3c20*/  @P2 BRA `(.L_x_75) ;  /* 0x00000000000c2947 */ /* 0x008ff60003800000 */
[----:B-1----:R-:W-:Y:S04]  /*3c30*/  SHF.L.U32 R5, R2, 0x1f, RZ ;  /* 0x0000001f02057819 */ /* 0x002fe800000006ff */
[----:B------:R-:W1:Y:S02]  /*3c40*/  SYNCS.PHASECHK.TRANS64.TRYWAIT P0, [UR14], R5 ;  /* 0x00000005ff0075a7 */ /* 0x000e64000800110e */
[----:B-1----:R-:W-:Y:S05]  /*3c50*/  @!P0 BRA `(.L_x_76) ;  /* 0x0000004400b88947 */ /* 0x002fea0003800000 */
.L_x_75:
[----:B------:R-:W-:Y:S01]  /*3c60*/  UISETP.NE.AND UP0, UPT, UR15, 0x1, UPT ;  /* 0x000000010f00788c */ /* 0x000fe2000bf05270 */
[----:B------:R-:W-:Y:S01]  /*3c70*/  PLOP3.LUT P2, PT, PT, PT, PT, 0x80, 0x8 ;  /* 0x000000000008781c */ /* 0x000fe20003f4f070 */
[----:B------:R-:W-:Y:S02]  /*3c80*/  UIADD3 UR18, UPT, UPT, UR58, 0x1, URZ ;  /* 0x000000013a127890 */ /* 0x000fe4000fffe0ff */
[----:B------:R-:W-:Y:S02]  /*3c90*/  ULEA UR68, UR58, UR13, 0x9 ;  /* 0x0000000d3a447291 */ /* 0x000fe4000f8e48ff */
[----:B------:R-:W-:Y:S01]  /*3ca0*/  UISETP.NE.AND UP1, UPT, UR18, 0x8, UPT ;  /* 0x000000081200788c */ /* 0x000fe2000bf25270 */
[----:B------:R-:W-:Y:S01]  /*3cb0*/  PLOP3.LUT P0, PT, PT, PT, UP0, 0x80, 0x8 ;  /* 0x000000000008781c */ /* 0x000fe20003f0f008 */
[----:B------:R-:W-:Y:S02]  /*3cc0*/  ULEA UR66, UR58, UR12, 0xa ;  /* 0x0000000c3a427291 */ /* 0x000fe4000f8e50ff */
[----:B------:R-:W-:Y:S02]  /*3cd0*/  USEL UR39, URZ, 0x1, UP1 ;  /* 0x00000001ff277887 */ /* 0x000fe40008800000 */
[----:B------:R-:W-:Y:S02]  /*3ce0*/  USEL UR18, UR18, URZ, UP1 ;  /* 0x000000ff12127287 */ /* 0x000fe40008800000 */
[----:B------:R-:W-:Y:S02]  /*3cf0*/  UIADD3 UR64, UPT, UPT, UR68, 0x2, URZ ;  /* 0x0000000244407890 */ /* 0x000fe4000fffe0ff */
[----:B------:R-:W-:Y:S01]  /*3d00*/  @UP0 ULEA UR38, UR18, UR7, 0x3 ;  /* 0x0000000712260291 */ /* 0x000fe2000f8e18ff */
[----:B------:R-:W-:Y:S01]  /*3d10*/  LOP3.LUT R2, R2, UR39, RZ, 0x3c, !PT ;  /* 0x0000002702027c12 */ /* 0x000fe2000f8e3cff */
[----:B------:R-:W-:Y:S02]  /*3d20*/  UIADD3 UR62, UPT, UPT, UR66, 0x2, URZ ;  /* 0x00000002423e7890 */ /* 0x000fe4000fffe0ff */
[----:B------:R-:W-:Y:S01]  /*3d30*/  UIADD3 UR60, UPT, UPT, UR68, 0x4, URZ ;  /* 0x00000004443c7890 */ /* 0x000fe2000fffe0ff */
[----:B-1----:R-:W-:Y:S01]  /*3d40*/  @P0 SHF.L.U32 R0, R2, 0x1f, RZ ;  /* 0x0000001f02000819 */ /* 0x002fe200000006ff */
[----:B------:R-:W-:Y:S02]  /*3d50*/  UIADD3 UR58, UPT, UPT, UR66, 0x4, URZ ;  /* 0x00000004423a7890 */ /* 0x000fe4000fffe0ff */
[----:B------:R-:W-:Y:S01]  /*3d60*/  UIADD3 UR56, UPT, UPT, UR68, 0x6, URZ ;  /* 0x0000000644387890 */ /* 0x000fe2000fffe0ff */
[----:B------:R2:W3:Y:S01]  /*3d70*/  @P0 SYNCS.PHASECHK.TRANS64.TRYWAIT P2, [UR38], R0 ;  /* 0x00000000ff0005a7 */ /* 0x0004e20008041126 */
[----:B------:R-:W-:Y:S02]  /*3d80*/  UIADD3 UR54, UPT, UPT, UR66, 0x6, URZ ;  /* 0x0000000642367890 */ /* 0x000fe4000fffe0ff */
        /* <DEDUP_REMOVED lines=10> */
[----:B------:R-:W-:Y:S02]  /*3e30*/  UIADD3 UR15, UPT, UPT, UR15, -0x1, URZ ;  /* 0xffffffff0f0f7890 */ /* 0x000fe4000fffe0ff */
[----:B------:R-:W-:Y:S01]  /*3e40*/  UISETP.NE.AND UP0, UPT, UR17, UR16, UPT ;  /* 0x000000101100728c */ /* 0x000fe2000bf05270 */
[----:B------:R-:W-:Y:S01]  /*3e50*/  UMOV UR69, 0x40004040 ;  /* 0x4000404000457882 */ /* 0x000fe20000000000 */
[----:B------:R-:W-:Y:S01]  /*3e60*/  UMOV UR67, 0x40004040 ;  /* 0x4000404000437882 */ /* 0x000fe20000000000 */
[----:B------:R-:W-:Y:S01]  /*3e70*/  UMOV UR65, 0x40004040 ;  /* 0x4000404000417882 */ /* 0x000fe20000000000 */
[----:B------:R-:W-:Y:S01]  /*3e80*/  UTCHMMA.2CTA gdesc[UR66], gdesc[UR68], tmem[UR9], tmem[UR36], idesc[UR37], UP3 ;  /* 0x00ff2444420075ea */ /* 0x000fe20009a00009 */
[----:B------:R-:W-:Y:S01]  /*3e90*/  UPLOP3.LUT UP3, UPT, UPT, UPT, UPT, 0x80, 0x8 ;  /* 0x000000000008789c */ /* 0x000fe20003f6f070 */
[----:B------:R-:W-:Y:S01]  /*3ea0*/  UMOV UR63, 0x40004040 ;  /* 0x40004040003f7882 */ /* 0x000fe20000000000 */
[----:B------:R-:W-:Y:S01]  /*3eb0*/  UMOV UR61, 0x40004040 ;  /* 0x40004040003d7882 */ /* 0x000fe20000000000 */
[----:B------:R-:W-:Y:S01]  /*3ec0*/  UTCHMMA.2CTA gdesc[UR62], gdesc[UR64], tmem[UR9], tmem[UR34], idesc[UR35], UPT ;  /* 0x00ff22403e0075ea */ /* 0x000fe2000ba00009 */
[----:B------:R-:W-:Y:S01]  /*3ed0*/  UMOV UR59, 0x40004040 ;  /* 0x40004040003b7882 */ /* 0x000fe20000000000 */
[----:B------:R-:W-:Y:S01]  /*3ee0*/  UMOV UR57, 0x40004040 ;  /* 0x4000404000397882 */ /* 0x000fe20000000000 */
[----:B------:R1:W-:Y:S01]  /*3ef0*/  UTCHMMA.2CTA gdesc[UR58], gdesc[UR60], tmem[UR9], tmem[UR32], idesc[UR33], UPT ;  /* 0x00ff203c3a0075ea */ /* 0x0003e2000ba00009 */
        /* <DEDUP_REMOVED lines=11> */
[----:B------:R-:W-:Y:S01]  /*3fb0*/  UMOV UR39, 0x40004040 ;  /* 0x4000404000277882 */ /* 0x000fe20000000000 */
[----:B------:R2:W-:Y:S01]  /*3fc0*/  UTCHMMA.2CTA gdesc[UR42], gdesc[UR44], tmem[UR9], tmem[UR24], idesc[UR25], UPT ;  /* 0x00ff182c2a0075ea */ /* 0x0005e2000ba00009 */
[----:B------:R2:W-:Y:S01]  /*3fd0*/  UTCHMMA.2CTA gdesc[UR38], gdesc[UR40], tmem[UR9], tmem[UR22], idesc[UR23], UPT ;  /* 0x00ff1628260075ea */ /* 0x0005e2000ba00009 */
[----:B------:R2:W-:Y:S01]  /*3fe0*/  UTCBAR.2CTA.MULTICAST [UR14], URZ, UR11 ;  /* 0x000000ff0e0073e9 */ /* 0x0005e2000820080b */
[----:B-1----:R-:W-:Y:S01]  /*3ff0*/  UMOV UR58, UR18 ;  /* 0x00000012003a7c82 */ /* 0x002fe20008000000 */
[----:B------:R-:W-:Y:S05]  /*4000*/  BRA.U UP0, `(.L_x_77) ;  /* 0xfffffffd00007547 */ /* 0x000fea000b83ffff */
.L_x_74:
[----:B------:R-:W-:Y:S01]  /*4010*/  UIADD3 UR8, UPT, UPT, UR8, 0xe0, URZ ;  /* 0x000000e008087890 */ /* 0x000fe2000fffe0ff */
[----:B------:R-:W-:-:S08]  /*4020*/  UMOV UR17, UR16 ;  /* 0x0000001000117c82 */ /* 0x000fd00008000000 */
[----:B------:R4:W-:Y:S01]  /*4030*/  UTCBAR.2CTA.MULTICAST [UR8], URZ, UR10 ;  /* 0x000000ff080073e9 */ /* 0x0009e2000820080a */
[----:B------:R-:W-:Y:S02]  /*4040*/  NOP ;  /* 0x0000000000007918 */ /* 0x000fe40000000000 */
.L_x_72:
[----:B------:R-:W-:Y:S01]  /*4050*/  UIADD3 UR19, UPT, UPT, UR19, 0x1, URZ ;  /* 0x0000000113137890 */ /* 0x000fe2000fffe0ff */
[----:B------:R-:W-:-:S03]  /*4060*/  ISETP.NE.AND P0, PT, R8, 0x2, PT ;  /* 0x000000020800780c */ /* 0x000fc60003f05270 */
[----:B------:R-:W-:Y:S01]  /*4070*/  UISETP.NE.AND UP0, UPT, UR19, 0x4, UPT ;  /* 0x000000041300788c */ /* 0x000fe2000bf05270 */
[----:B-12---:R-:W-:Y:S02]  /*4080*/  SEL R0, RZ, 0x1, P0 ;  /* 0x00000001ff007807 */ /* 0x006fe40000000000 */
[----:B------:R-:W-:Y:S01]  /*4090*/  SEL R8, R8, RZ, P0 ;  /* 0x000000ff08087207 */ /* 0x000fe20000000000 */
[----:B----4-:R-:W-:Y:S01]  /*40a0*/  USEL UR8, URZ, 0x1, UP0 ;  /* 0x00000001ff087887 */ /* 0x010fe20008000000 */
[----:B------:R-:W-:Y:S01]  /*40b0*/  LOP3.LUT R3, R3, R0, RZ, 0x3c, !PT ;  /* 0x0000000003037212 */ /* 0x000fe200078e3cff */
[----:B------:R-:W-:-:S04]  /*40c0*/  USEL UR19, UR19, URZ, UP0 ;  /* 0x000000ff13137287 */ /* 0x000fc80008000000 */
[----:B------:R-:W-:Y:S01]  /*40d0*/  LOP3.LUT R9, R9, UR8, RZ, 0x3c, !PT ;  /* 0x0000000809097c12 */ /* 0x000fe2000f8e3cff */
[----:B------:R-:W-:Y:S07]  /*40e0*/  @P1 BRA `(.L_x_78) ;  /* 0xfffffff800381947 */ /* 0x000fee000383ffff */
[----:B------:R-:W1:Y:S01]  /*40f0*/  S2UR UR6, SR_CgaCtaId ;  /* 0x00000000000679c3 */ /* 0x000e620000008800 */
[----:B------:R-:W-:Y:S01]  /*4100*/  ELECT P0, URZ, PT ;  /* 0x0000000000ff782f */ /* 0x000fe20003800000 */
[----:B------:R-:W-:Y:S01]  /*4110*/  HFMA2 R0, -RZ, RZ, 0, 5.9604644775390625e-08 ;  /* 0x00000001ff007431 */ /* 0x000fe200000001ff */
[----:B------:R-:W-:-:S05]  /*4120*/  UMOV UR8, 0x40 ;  /* 0x0000004000087882 */ /* 0x000fca0000000000 */
[----:B------:R-:W-:Y:S01]  /*4130*/  UVIRTCOUNT.DEALLOC.SMPOOL 0x80 ;  /* 0x000000800000784c */ /* 0x000fe20000000000 */
[----:B------:R-:W-:Y:S02]  /*4140*/  UISETP.NE.AND UP0, UPT, UR5, URZ, UPT ;  /* 0x000000ff0500728c */ /* 0x000fe4000bf05270 */
[----:B-1----:R-:W-:-:S09]  /*4150*/  ULEA UR6, UR6, UR8, 0x18 ;  /* 0x0000000806067291 */ /* 0x002fd2000f8ec0ff */
[----:B------:R1:W-:Y:S01]  /*4160*/  @P0 STS.U8 [UR6+0x1c], R0 ;  /* 0x00001c00ff000988 */ /* 0x0003e20008000006 */
[----:B------:R-:W-:Y:S05]  /*4170*/  BRA.U UP0, `(.L_x_79) ;  /* 0x0000000100a07547 */ /* 0x000fea000b800000 */
[----:B------:R-:W-:Y:S01]  /*4180*/  UIADD3 UR5, UPT, UPT, UR7, 0x100, URZ ;  /* 0x0000010007057890 */ /* 0x000fe2000fffe0ff */
[----:B------:R-:W-:-:S03]  /*4190*/  SHF.L.U32 R3, R9, 0x1f, RZ ;  /* 0x0000001f09037819 */ /* 0x000fc600000006ff */
[----:B------:R-:W-:-:S09]  /*41a0*/  ULEA UR8, UR19, UR5, 0x3 ;  /* 0x0000000513087291 */ /* 0x000fd2000f8e18ff */
[----:B------:R-:W2:Y:S02]  /*41b0*/  SYNCS.PHASECHK.TRANS64.TRYWAIT P0, [UR8], R3 ;  /* 0x00000003ff0075a7 */ /* 0x000ea40008001108 */
[----:B--2---:R-:W-:Y:S05]  /*41c0*/  @!P0 BRA `(.L_x_80) ;  /* 0x0000004000748947 */ /* 0x004fea0003800000 */
.L_x_168:
        /* <DEDUP_REMOVED lines=9> */
.L_x_170:
        /* <DEDUP_REMOVED lines=9> */
.L_x_172:
[----:B------:R-:W-:-:S04]  /*42f0*/  UIADD3 UR9, UPT, UPT, UR9, 0x1, URZ ;  /* 0x0000000109097890 */ /* 0x000fc8000fffe0ff */
[----:B------:R-:W-:-:S04]  /*4300*/  UISETP.NE.AND UP1, UPT, UR9, 0x4, UPT ;  /* 0x000000040900788c */ /* 0x000fc8000bf25270 */
[----:B------:R-:W-:Y:S02]  /*4310*/  USEL UR8, URZ, 0x1, UP1 ;  /* 0x00000001ff087887 */ /* 0x000fe40008800000 */
[----:B------:R-:W-:-:S04]  /*4320*/  USEL UR9, UR9, URZ, UP1 ;  /* 0x000000ff09097287 */ /* 0x000fc80008800000 */
[----:B------:R-:W-:Y:S01]  /*4330*/  ULEA UR9, UR9, UR5, 0x3 ;  /* 0x0000000509097291 */ /* 0x000fe2000f8e18ff */
[----:B-1----:R-:W-:-:S04]  /*4340*/  LOP3.LUT R3, R2, UR8, RZ, 0x3c, !PT ;  /* 0x0000000802037c12 */ /* 0x002fc8000f8e3cff */
[----:B------:R-:W-:Y:S01]  /*4350*/  SHF.L.U32 R3, R3, 0x1f, RZ ;  /* 0x0000001f03037819 */ /* 0x000fe200000006ff */
[----:B------:R-:W-:-:S04]  /*4360*/  IMAD.U32 R0, RZ, RZ, UR9 ;  /* 0x00000009ff007e24 */ /* 0x000fc8000f8e00ff */
[----:B------:R1:W2:Y:S03]  /*4370*/  SYNCS.PHASECHK.TRANS64.TRYWAIT P0, [R0+URZ], R3 ;  /* 0x00000003000075a7 */ /* 0x0002a600080011ff */
[----:B--2---:R-:W-:Y:S05]  /*4380*/  @!P0 NANOSLEEP.SYNCS 0x989680 ;  /* 0x009896800000895d */ /* 0x004fea0003900000 */
[----:B------:R-:W2:Y:S02]  /*4390*/  @!P0 SYNCS.PHASECHK.TRANS64 P0, [R0+URZ], R3 ;  /* 0x00000003000085a7 */ /* 0x000ea400080010ff */
[----:B--2---:R-:W-:Y:S05]  /*43a0*/  @P0 BRA `(.L_x_83) ;  /* 0x0000000000200947 */ /* 0x004fea0003800000 */
.L_x_84:
[----:B--2---:R2:W4:Y:S02]  /*43b0*/  SYNCS.PHASECHK.TRANS64.TRYWAIT P0, [R0+URZ], R3 ;  /* 0x00000003000075a7 */ /* 0x00452400080011ff */
[----:B----4-:R-:W-:Y:S05]  /*43c0*/  @!P0 NANOSLEEP.SYNCS 0x989680 ;  /* 0x009896800000895d */ /* 0x010fea0003900000 */
[----:B------:R-:W4:Y:S02]  /*43d0*/  @!P0 SYNCS.PHASECHK.TRANS64 P0, [R0+URZ], R3 ;  /* 0x00000003000085a7 */ /* 0x000f2400080010ff */
[----:B----4-:R-:W-:Y:S05]  /*43e0*/  @!P0 BRA `(.L_x_84) ;  /* 0xfffffffc00f08947 */ /* 0x010fea000383ffff */
[----:B------:R-:W-:Y:S05]  /*43f0*/  BRA `(.L_x_83) ;  /* 0x00000000000c7947 */ /* 0x000fea0003800000 */
.L_x_79:
[----:B------:R-:W-:-:S04]  /*4400*/  UIADD3 UR5, UPT, UPT, UR7, 0x140, URZ ;  /* 0x0000014007057890 */ /* 0x000fc8000fffe0ff */
[----:B------:R-:W-:-:S09]  /*4410*/  UPRMT UR5, UR4, 0x654, UR5 ;  /* 0x0000065404057896 */ /* 0x000fd20008000005 */
[----:B------:R-:W-:Y:S03]  /*4420*/  SYNCS.ARRIVE.TRANS64.RED.A1T0 RZ, [UR5], RZ ;  /* 0x000000ffffff79a7 */ /* 0x000fe60008100405 */
.L_x_83:
[----:B-12---:R-:W-:Y:S01]  /*4430*/  SHF.L.U32 R3, RZ, 0x1f, RZ ;  /* 0x0000001fff037819 */ /* 0x006fe200000006ff */
[----:B------:R-:W-:Y:S01]  /*4440*/  UIADD3 UR5, UPT, UPT, UR7, 0x140, URZ ;  /* 0x0000014007057890 */ /* 0x000fe2000fffe0ff */
[----:B------:R-:W-:Y:S02]  /*4450*/  PLOP3.LUT P0, PT, PT, PT, UP0, 0x80, 0x8 ;  /* 0x000000000008781c */ /* 0x000fe40003f0f008 */
[----:B------:R-:W1:Y:S02]  /*4460*/  SYNCS.PHASECHK.TRANS64.TRYWAIT P1, [UR7+0x140], R3 ;  /* 0x00014003ff0075a7 */ /* 0x000e640008021107 */
[----:B-1----:R-:W-:Y:S09]  /*4470*/  @!P1 BRA `(.L_x_85) ;  /* 0x0000004000109947 */ /* 0x002ff20003800000 */
.L_x_174:
[----:B------:R-:W-:Y:S01]  /*4480*/  @!UP0 UPRMT UR5, UR4, 0x654, UR5 ;  /* 0x0000065404058896 */ /* 0x000fe20008000005 */
[----:B------:R-:W-:Y:S02]  /*4490*/  UMOV UR8, 0xffff ;  /* 0x0000ffff00087882 */ /* 0x000fe40000000000 */
[----:B------:R-:W-:-:S06]  /*44a0*/  UMOV UR4, 0x1 ;  /* 0x0000000100047882 */ /* 0x000fcc0000000000 */
[----:B------:R-:W-:Y:S01]  /*44b0*/  @!P0 SYNCS.ARRIVE.TRANS64.RED.A1T0 RZ, [UR5], RZ ;  /* 0x000000ffffff89a7 */ /* 0x000fe20008100405 */
[----:B------:R-:W-:Y:S01]  /*44c0*/  NOP ;  /* 0x0000000000007918 */ /* 0x000fe20000000000 */
[----:B-1----:R-:W1:Y:S01]  /*44d0*/  LDS R0, [UR6+0x14] ;  /* 0x00001406ff007984 */ /* 0x002e620008000800 */
[----:B------:R-:W-:-:S04]  /*44e0*/  ULOP3.LUT UR5, UR21, 0xffff, URZ, 0xc0, !UPT ;  /* 0x0000ffff15057892 */ /* 0x000fc8000f8ec0ff */
[----:B------:R-:W-:-:S04]  /*44f0*/  USHF.R.U32.HI UR5, URZ, 0x5, UR5 ;  /* 0x00000005ff057899 */ /* 0x000fc80008011605 */
[----:B------:R-:W-:Y:S02]  /*4500*/  USHF.L.U32 UR8, UR8, UR5, URZ ;  /* 0x0000000508087299 */ /* 0x000fe400080006ff */
[----:B------:R-:W-:-:S04]  /*4510*/  USHF.L.U32 UR4, UR4, UR5, URZ ;  /* 0x0000000504047299 */ /* 0x000fc800080006ff */
[----:B-1----:R-:W-:-:S04]  /*4520*/  LOP3.LUT R0, R0, UR8, RZ, 0xc0, !PT ;  /* 0x0000000800007c12 */ /* 0x002fc8000f8ec0ff */
[----:B------:R-:W-:-:S13]  /*4530*/  ISETP.NE.AND P0, PT, R0, UR8, PT ;  /* 0x0000000800007c0c */ /* 0x000fda000bf05270 */
[----:B------:R-:W-:Y:S05]  /*4540*/  @P0 BRA `(.L_x_86) ;  /* 0x0000000000580947 */ /* 0x000fea0003800000 */
[----:B------:R-:W1:Y:S02]  /*4550*/  LDS R0, [UR6+0x18] ;  /* 0x00001806ff007984 */ /* 0x000e640008000800 */
[----:B-1----:R-:W-:-:S04]  /*4560*/  LOP3.LUT R0, R0, UR4, RZ, 0xc0, !PT ;  /* 0x0000000400007c12 */ /* 0x002fc8000f8ec0ff */
[----:B------:R-:W-:-:S13]  /*4570*/  ISETP.NE.AND P0, PT, R0, UR4, PT ;  /* 0x0000000400007c0c */ /* 0x000fda000bf05270 */
[----:B------:R-:W-:Y:S05]  /*4580*/  @P0 BRA `(.L_x_87) ;  /* 0x00000000003c0947 */ /* 0x000fea0003800000 */
[----:B------:R-:W1:Y:S01]  /*4590*/  S2R R2, SR_LANEID ;  /* 0x0000000000027919 */ /* 0x000e620000000000 */
[----:B------:R-:W-:Y:S01]  /*45a0*/  ULOP3.LUT UR8, URZ, UR8, URZ, 0x33, !UPT ;  /* 0x00000008ff087292 */ /* 0x000fe2000f8e33ff */
[----:B------:R-:W-:Y:S01]  /*45b0*/  LOP3.LUT R4, RZ, UR4, RZ, 0x33, !PT ;  /* 0x00000004ff047c12 */ /* 0x000fe2000f8e33ff */
[----:B------:R-:W-:Y:S02]  /*45c0*/  VOTEU.ANY UR7, UPT, PT ;  /* 0x0000000000077886 */ /* 0x000fe400038e0100 */
[----:B------:R-:W-:Y:S01]  /*45d0*/  UFLO.U32 UR7, UR7 ;  /* 0x00000007000772bd */ /* 0x000fe200080e0000 */
[----:B------:R-:W2:Y:S01]  /*45e0*/  REDUX UR4, R4 ;  /* 0x00000000040473c4 */ /* 0x000ea20000000000 */
[----:B------:R-:W-:-:S06]  /*45f0*/  IMAD.U32 R0, RZ, RZ, UR8 ;  /* 0x00000008ff007e24 */ /* 0x000fcc000f8e00ff */
[----:B------:R4:W-:Y:S01]  /*4600*/  UTCATOMSWS.AND URZ, UR8 ;  /* 0x0000000800ff79e3 */ /* 0x0009e20008000000 */
[----:B------:R-:W3:Y:S01]  /*4610*/  REDUX UR5, R0 ;  /* 0x00000000000573c4 */ /* 0x000ee20000000000 */
[----:B-1----:R-:W-:Y:S01]  /*4620*/  ISETP.EQ.U32.AND P0, PT, R2, UR7, PT ;  /* 0x0000000702007c0c */ /* 0x002fe2000bf02070 */
[----:B--2---:R-:W-:Y:S01]  /*4630*/  IMAD.U32 R2, RZ, RZ, UR4 ;  /* 0x00000004ff027e24 */ /* 0x004fe2000f8e00ff */
[----:B---3--:R-:W-:-:S11]  /*4640*/  MOV R3, UR5 ;  /* 0x0000000500037c02 */ /* 0x008fd60008000f00 */
[----:B------:R4:W-:Y:S04]  /*4650*/  @P0 ATOMS.AND RZ, [UR6+0x14], R3 ;  /* 0x00001403ffff098c */ /* 0x0009e8000a800006 */
[----:B------:R4:W-:Y:S01]  /*4660*/  @P0 ATOMS.AND RZ, [UR6+0x18], R2 ;  /* 0x00001802ffff098c */ /* 0x0009e2000a800006 */
[----:B------:R-:W-:Y:S05]  /*4670*/  BRA `(.L_x_88) ;  /* 0x0000000000147947 */ /* 0x000fea0003800000 */
.L_x_87:
[----:B------:R-:W-:Y:S02]  /*4680*/  MOV R2, 0x46a0 ;  /* 0x000046a000027802 */ /* 0x000fe40000000f00 */
[----:B---3-5:R-:W-:Y:S05]  /*4690*/  CALL.REL.NOINC `($__internal_0_$__cuda_sm10x_tcgen05_guardrail_trap_col_being_dealloced_not_returned_by_alloc) ;  /* 0x00000040007c7944 */ /* 0x028fea0003c00000 */
[----:B------:R-:W-:Y:S05]  /*46a0*/  BRA `(.L_x_88) ;  /* 0x0000000000087947 */ /* 0x000fea0003800000 */
.L_x_86:
[----:B------:R-:W-:Y:S02]  /*46b0*/  MOV R2, 0x46d0 ;  /* 0x000046d000027802 */ /* 0x000fe40000000f00 */
[----:B---3-5:R-:W-:Y:S05]  /*46c0*/  CALL.REL.NOINC `($__internal_2_$__cuda_sm10x_tcgen05_guardrail_trap_unallocated_columns_being_dealloced) ;  /* 0x0000004000887944 */ /* 0x028fea0003c00000 */
.L_x_88:
[----:B------:R-:W-:Y:S01]  /*46d0*/  NOP ;  /* 0x0000000000007918 */ /* 0x000fe20000000000 */
[----:B----4-:R-:W-:Y:S05]  /*46e0*/  EXIT ;  /* 0x000000000000794d */ /* 0x010fea0003800000 */
.L_x_59:
[----:B------:R-:W-:-:S09]  /*46f0*/  UISETP.NE.OR UP5, UPT, UR10, 0x3, !UP5 ;  /* 0x000000030a00788c */ /* 0x000fd2000efa5670 */
[----:B------:R-:W-:Y:S05]  /*4700*/  BRA.U UP5, `(.L_x_89) ;  /* 0x0000000d05e87547 */ /* 0x000fea000b800000 */
[----:B------:R-:W1:Y:S01]  /*4710*/  LDC R0, c[0x0][0xb30] ;  /* 0x0002cc00ff007b82 */ /* 0x000e620000000800 */
[----:B------:R-:W2:Y:S01]  /*4720*/  LDCU.64 UR8, c[0x0][0x888] ;  /* 0x00011100ff0877ac */ /* 0x000ea20008000a00 */
[----:B------:R-:W-:Y:S02]  /*4730*/  HFMA2 R25, -RZ, RZ, 0, 0 ;  /* 0x00000000ff197431 */ /* 0x000fe400000001ff */
[----:B------:R-:W-:Y:S01]  /*4740*/  IMAD.MOV.U32 R34, RZ, RZ, 0x1 ;  /* 0x00000001ff227424 */ /* 0x000fe200078e00ff */
[----:B------:R-:W-:Y:S01]  /*4750*/  MOV R23, 0x1000 ;  /* 0x0000100000177802 */ /* 0x000fe20000000f00 */
[----:B------:R-:W3:Y:S01]  /*4760*/  LDCU.64 UR4, c[0x0][0x890] ;  /* 0x00011200ff0477ac */ /* 0x000ee20008000a00 */
[----:B------:R-:W-:Y:S01]  /*4770*/  IMAD.MOV.U32 R27, RZ, RZ, RZ ;  /* 0x000000ffff1b7224 */ /* 0x000fe200078e00ff */
[----:B------:R-:W4:Y:S01]  /*4780*/  LDC R19, c[0x0][0x370] ;  /* 0x0000dc00ff137b82 */ /* 0x000f220000000800 */
[----:B------:R-:W-:Y:S01]  /*4790*/  UMOV UR6, 0x400 ;  /* 0x0000040000067882 */ /* 0x000fe20000000000 */
[----:B------:R-:W-:-:S02]  /*47a0*/  UPLOP3.LUT UP1, UPT, UPT, UPT, UPT, 0x40, 0x4 ;  /* 0x000000000004789c */ /* 0x000fc40003f2e870 */
[----:B------:R-:W-:Y:S01]  /*47b0*/  ULEA UR6, UR37, UR6, 0x18 ;  /* 0x0000000625067291 */ /* 0x000fe2000f8ec0ff */
[----:B------:R-:W-:-:S03]  /*47c0*/  UMOV UR13, URZ ;  /* 0x000000ff000d7c82 */ /* 0x000fc60008000000 */
[----:B------:R-:W4:Y:S01]  /*47d0*/  LDC R2, c[0x0][0xb0c] ;  /* 0x0002c300ff027b82 */ /* 0x000f220000000800 */
[----:B--2---:R-:W-:Y:S02]  /*47e0*/  UISETP.NE.U32.AND UP4, UPT, UR8, URZ, UPT ;  /* 0x000000ff0800728c */ /* 0x004fe4000bf85070 */
[----:B---3--:R-:W-:-:S05]  /*47f0*/  UISETP.NE.U32.AND UP5, UPT, UR4, URZ, UPT ;  /* 0x000000ff0400728c */ /* 0x008fca000bfa5070 */
[----:B------:R-:W2:Y:S01]  /*4800*/  LDC R18, c[0x0][0xb20] ;  /* 0x0002c800ff127b82 */ /* 0x000ea20000000800 */
[----:B-1----:R-:W-:Y:S01]  /*4810*/  ISETP.NE.AND P1, PT, R0, 0x1, PT ;  /* 0x000000010000780c */ /* 0x002fe20003f25270 */
[----:B------:R-:W-:Y:S02]  /*4820*/  UISETP.NE.AND.EX UP4, UPT, UR9, URZ, UPT, UP4 ;  /* 0x000000ff0900728c */ /* 0x000fe4000bf85340 */
[----:B------:R-:W-:-:S04]  /*4830*/  UISETP.NE.AND.EX UP5, UPT, UR5, URZ, UPT, UP5 ;  /* 0x000000ff0500728c */ /* 0x000fc8000bfa5350 */
[----:B-----5:R-:W1:Y:S08]  /*4840*/  LDC.64 R32, c[0x0][0x348] ;  /* 0x0000d200ff207b82 */ /* 0x020e700000000a00 */
[----:B------:R-:W3:Y:S08]  /*4850*/  LDC.64 R16, c[0x0][0xb10] ;  /* 0x0002c400ff107b82 */ /* 0x000ef00000000a00 */
[----:B------:R-:W1:Y:S08]  /*4860*/  LDC.64 R6, c[0x0][0xb18] ;  /* 0x0002c600ff067b82 */ /* 0x000e700000000a00 */
[----:B------:R-:W1:Y:S08]  /*4870*/  LDC.64 R4, c[0x0][0xb28] ;  /* 0x0002ca00ff047b82 */ /* 0x000e700000000a00 */
[----:B--2-4-:R-:W1:Y:S02]  /*4880*/  LDC R22, c[0x0][0x374] ;  /* 0x0000dd00ff167b82 */ /* 0x014e640000000800 */
.L_x_98:
[----:B------:R-:W-:Y:S02]  /*4890*/  LEA R0, R27, UR6, 0x3 ;  /* 0x000000061b007c11 */ /* 0x000fe4000f8e18ff */
[----:B------:R-:W-:Y:S02]  /*48a0*/  SHF.L.U32 R3, R25, 0x1f, RZ ;  /* 0x0000001f19037819 */ /* 0x000fe400000006ff */
[----:B------:R-:W-:Y:S02]  /*48b0*/  LEA R28, R27, UR6, 0x4 ;  /* 0x000000061b1c7c11 */ /* 0x000fe4000f8e20ff */
[----:B--2---:R-:W2:Y:S02]  /*48c0*/  SYNCS.PHASECHK.TRANS64.TRYWAIT P0, [R0+URZ+0xc0], R3 ;  /* 0x0000c003000075a7 */ /* 0x004ea400080011ff */
[----:B--2---:R-:W-:Y:S05]  /*48d0*/  @!P0 BRA `(.L_x_90) ;  /* 0x0000003c00108947 */ /* 0x004fea0003800000 */
.L_x_175:
[----:B------:R-:W-:Y:S01]  /*48e0*/  ISETP.GE.AND P0, PT, R26, 0x1, PT ;  /* 0x000000011a00780c */ /* 0x000fe20003f06270 */
[----:B------:R-:W4:Y:S01]  /*48f0*/  LDS.128 R28, [R28+0x150] ;  /* 0x000150001c1c7984 */ /* 0x000f220000000c00 */
[----:B--2---:R-:W-:Y:S01]  /*4900*/  VIADD R0, R0, 0xd0 ;  /* 0x000000d000007836 */ /* 0x004fe20000000000 */
[----:B------:R-:W-:Y:S01]  /*4910*/  @!PT LDS RZ, [RZ] ;  /* 0x00000000fffff984 */ /* 0x000fe20000000800 */
[----:B------:R-:W-:Y:S01]  /*4920*/  @!PT LDS RZ, [RZ] ;  /* 0x00000000fffff984 */ /* 0x000fe20000000800 */
[----:B------:R-:W-:Y:S01]  /*4930*/  @!PT LDS RZ, [RZ] ;  /* 0x00000000fffff984 */ /* 0x000fe20000000800 */
[----:B------:R-:W-:Y:S01]  /*4940*/  @!PT LDS RZ, [RZ] ;  /* 0x00000000fffff984 */ /* 0x000fe20000000800 */
[----:B------:R2:W-:Y:S06]  /*4950*/  MEMBAR.ALL.CTA ;  /* 0x0000000000007992 */ /* 0x0005ec0000008000 */
[----:B--2---:R-:W2:Y:S01]  /*4960*/  FENCE.VIEW.ASYNC.S ;  /* 0x00000000000073c6 */ /* 0x004ea20000000000 */
[----:B------:R-:W-:Y:S04]  /*4970*/  PRMT R0, RZ, 0x654, R0 ;  /* 0x00000654ff007816 */ /* 0x000fe80000000000 */
[----:B--2---:R2:W-:Y:S01]  /*4980*/  SYNCS.ARRIVE.TRANS64.RED.A1T0 RZ, [R0+URZ], RZ ;  /* 0x000000ff00ff79a7 */ /* 0x0045e200081004ff */
[----:B----4-:R-:W-:Y:S11]  /*4990*/  LOP3.LUT P3, RZ, R30, 0x1, RZ, 0xc0, !PT ;  /* 0x000000011eff7812 */ /* 0x010ff6000786c0ff */
[----:B------:R-:W-:Y:S02]  /*49a0*/  @!UPT UIADD3 URZ, UPT, UPT, URZ, URZ, URZ ;  /* 0x000000fffffff290 */ /* 0x000fe4000fffe0ff */
[----:B------:R-:W-:Y:S02]  /*49b0*/  @P3 MOV R13, R28 ;  /* 0x0000001c000d3202 */ /* 0x000fe40000000f00 */
[----:B------:R-:W-:Y:S01]  /*49c0*/  @P3 LOP3.LUT R8, R29, 0xffff, RZ, 0xc0, !PT ;  /* 0x0000ffff1d083812 */ /* 0x000fe200078ec0ff */
[----:B--2---:R-:W-:Y:S06]  /*49d0*/  @!P0 BRA `(.L_x_91) ;  /* 0x0000000000a48947 */ /* 0x004fec0003800000 */
[----:B-1----:R-:W-:Y:S01]  /*49e0*/  IMAD.HI.U32 R37, R22, R7, RZ ;  /* 0x0000000716257227 */ /* 0x002fe200078e00ff */
[----:B------:R-:W-:Y:S02]  /*49f0*/  ISETP.NE.AND P0, PT, R6, 0x1, PT ;  /* 0x000000010600780c */ /* 0x000fe40003f05270 */
[----:B------:R-:W-:Y:S01]  /*4a00*/  ISETP.NE.AND P2, PT, R26, 0x1, PT ;  /* 0x000000011a00780c */ /* 0x000fe20003f45270 */
[----:B---3--:R-:W-:Y:S01]  /*4a10*/  IMAD.HI.U32 R36, R19, R16, RZ ;  /* 0x0000001013247227 */ /* 0x008fe200078e00ff */
[----:B------:R-:W-:Y:S02]  /*4a20*/  SHF.R.U32.HI R37, RZ, R18, R37 ;  /* 0x00000012ff257219 */ /* 0x000fe40000011625 */
[----:B------:R-:W-:Y:S01]  /*4a30*/  ISETP.NE.AND P4, PT, R2, 0x1, PT ;  /* 0x000000010200780c */ /* 0x000fe20003f85270 */
[----:B------:R-:W-:Y:S01]  /*4a40*/  IMAD.HI.U32 R38, R13, R16, RZ ;  /* 0x000000100d267227 */ /* 0x000fe200078e00ff */
[----:B------:R-:W-:Y:S02]  /*4a50*/  SHF.R.U32.HI R36, RZ, R17, R36 ;  /* 0x00000011ff247219 */ /* 0x000fe40000011624 */
[----:B------:R-:W-:Y:S01]  /*4a60*/  SEL R3, R22, R37, !P0 ;  /* 0x0000002516037207 */ /* 0x000fe20004000000 */
[C---:B------:R-:W-:Y:S01]  /*4a70*/  IMAD.HI.U32 R37, R8.reuse, R7, RZ ;  /* 0x0000000708257227 */ /* 0x040fe200078e00ff */
[----:B------:R-:W-:Y:S02]  /*4a80*/  SEL R11, R19, R36, !P4 ;  /* 0x00000024130b7207 */ /* 0x000fe40006000000 */
[----:B------:R-:W-:Y:S01]  /*4a90*/  SHF.R.U32.HI R38, RZ, R17, R38 ;  /* 0x00000011ff267219 */ /* 0x000fe20000011626 */
[----:B------:R-:W-:Y:S01]  /*4aa0*/  IMAD.HI.U32 R40, R3, R4, RZ ;  /* 0x0000000403287227 */ /* 0x000fe200078e00ff */
[----:B------:R-:W-:Y:S03]  /*4ab0*/  SHF.R.U32.HI R37, RZ, R18, R37 ;  /* 0x00000012ff257219 */ /* 0x000fe60000011625 */
[----:B------:R-:W-:Y:S01]  /*4ac0*/  IMAD.HI.U32 R36, R11, R4, RZ ;  /* 0x000000040b247227 */ /* 0x000fe200078e00ff */
[----:B------:R-:W-:Y:S02]  /*4ad0*/  @P2 SHF.R.U32.HI R3, RZ, R5, R40 ;  /* 0x00000005ff032219 */ /* 0x000fe40000011628 */
[----:B------:R-:W-:Y:S02]  /*4ae0*/  SEL R9, R8, R37, !P0 ;  /* 0x0000002508097207 */ /* 0x000fe40004000000 */
[----:B------:R-:W-:Y:S01]  /*4af0*/  @P2 SHF.R.U32.HI R11, RZ, R5, R36 ;  /* 0x00000005ff0b2219 */ /* 0x000fe20000011624 */
[C---:B------:R-:W-:Y:S01]  /*4b00*/  IMAD R10, R26.reuse, R3, RZ ;  /* 0x000000031a0a7224 */ /* 0x040fe200078e02ff */
[----:B------:R-:W-:Y:S01]  /*4b10*/  SEL R3, R13, R38, !P4 ;  /* 0x000000260d037207 */ /* 0x000fe20006000000 */
[C---:B------:R-:W-:Y:S03]  /*4b20*/  IMAD.HI.U32 R14, R9.reuse, R4, RZ ;  /* 0x00000004090e7227 */ /* 0x040fe600078e00ff */
[----:B------:R-:W-:Y:S01]  /*4b30*/  ISETP.GE.AND P0, PT, R9, R10, PT ;  /* 0x0000000a0900720c */ /* 0x000fe20003f06270 */
[C---:B------:R-:W-:Y:S01]  /*4b40*/  IMAD R12, R26.reuse, R11, RZ ;  /* 0x0000000b1a0c7224 */ /* 0x040fe200078e02ff */
[-C--:B------:R-:W-:Y:S04]  /*4b50*/  SHF.R.U32.HI R14, RZ, R5.reuse, R14 ;  /* 0x00000005ff0e7219 */ /* 0x080fe8000001160e */
[----:B------:R-:W-:Y:S02]  /*4b60*/  ISETP.GE.OR P0, PT, R3, R12, P0 ;  /* 0x0000000c0300720c */ /* 0x000fe40000706670 */
[----:B------:R-:W-:Y:S05]  /*4b70*/  SEL R15, R9, R14, !P2 ;  /* 0x0000000e090f7207 */ /* 0x000fea0005000000 */
[----:B------:R-:W-:Y:S04]  /*4b80*/  IMAD.MOV R14, RZ, RZ, -R15 ;  /* 0x000000ffff0e7224 */ /* 0x000fe800078e0a0f */
[----:B------:R-:W-:Y:S02]  /*4b90*/  IMAD R14, R26, R14, R9 ;  /* 0x0000000e1a0e7224 */ /* 0x000fe400078e0209 */
[C---:B------:R-:W-:Y:S05]  /*4ba0*/  @!P0 IMAD.HI.U32 R10, R3.reuse, R4, RZ ;  /* 0x00000004030a8227 */ /* 0x040fea00078e00ff */
[----:B------:R-:W-:Y:S04]  /*4bb0*/  @!P0 SHF.R.U32.HI R10, RZ, R5, R10 ;  /* 0x00000005ff0a8219 */ /* 0x000fe8000001160a */
[----:B------:R-:W-:Y:S01]  /*4bc0*/  @!P0 SEL R0, R3, R10, !P2 ;  /* 0x0000000a03008207 */ /* 0x000fe20005000000 */
[----:B------:R-:W-:Y:S03]  /*4bd0*/  IMAD.MOV R10, RZ, RZ, -R3 ;  /* 0x000000ffff0a7224 */ /* 0x000fe600078e0a03 */
[----:B------:R-:W-:Y:S01]  /*4be0*/  @!P0 IADD3 R15, PT, PT, R15, -R0, RZ ;  /* 0x800000000f0f8210 */ /* 0x000fe20007ffe0ff */
[----:B------:R-:W-:Y:S01]  /*4bf0*/  @!P0 IMAD R0, R11, R14, R0 ;  /* 0x0000000e0b008224 */ /* 0x000fe200078e0200 */
[----:B------:R-:W-:Y:S01]  /*4c00*/  IADD3 R11, PT, PT, -R9, RZ, RZ ;  /* 0x000000ff090b7210 */ /* 0x000fe20007ffe1ff */
[----:B------:R-:W-:Y:S02]  /*4c10*/  IMAD R13, R2, R10, R13 ;  /* 0x0000000a020d7224 */ /* 0x000fe400078e020d */
[----:B------:R-:W-:Y:S02]  /*4c20*/  @!P0 IMAD R9, R15, R26, R3 ;  /* 0x0000001a0f098224 */ /* 0x000fe400078e0203 */
[----:B------:R-:W-:Y:S02]  /*4c30*/  @!P0 IMAD.MOV.U32 R3, RZ, RZ, R0 ;  /* 0x000000ffff038224 */ /* 0x000fe400078e0000 */
[----:B------:R-:W-:Y:S02]  /*4c40*/  IMAD R8, R6, R11, R8 ;  /* 0x0000000b06087224 */ /* 0x000fe400078e0208 */
[----:B------:R-:W-:Y:S02]  /*4c50*/  IMAD R13, R3, R2, R13 ;  /* 0x00000002030d7224 */ /* 0x000fe400078e020d */
[----:B------:R-:W-:Y:S02]  /*4c60*/  IMAD R8, R9, R6, R8 ;  /* 0x0000000609087224 */ /* 0x000fe400078e0208 */
.L_x_91:
[----:B------:R-:W-:Y:S05]  /*4c70*/  BRA.U UP1, `(.L_x_92) ;  /* 0x0000000101107547 */ /* 0x000fea000b800000 */
[----:B------:R-:W-:Y:S04]  /*4c80*/  MOV R0, UR7 ;  /* 0x0000000700007c02 */ /* 0x000fe80008000f00 */
[----:B------:R-:W-:Y:S04]  /*4c90*/  SHF.L.U32 R3, R0, 0x1f, RZ ;  /* 0x0000001f00037819 */ /* 0x000fe800000006ff */
[----:B------:R-:W2:Y:S02]  /*4ca0*/  SYNCS.PHASECHK.TRANS64.TRYWAIT P0, [UR6+0xb8], R3 ;  /* 0x0000b803ff0075a7 */ /* 0x000ea40008001106 */
[----:B--2---:R-:W-:Y:S05]  /*4cb0*/  @!P0 BRA `(.L_x_93) ;  /* 0x00000038002c8947 */ /* 0x004fea0003800000 */
.L_x_92:
[----:B------:R-:W-:Y:S02]  /*4cc0*/  R2UR UR27, R21 ;  /* 0x00000000151b72ca */ /* 0x000fe400000e0000 */
[----:B------:R-:W-:Y:S02]  /*4cd0*/  R2UR UR26, R20 ;  /* 0x00000000141a72ca */ /* 0x000fe400000e0000 */
[----:B------:R-:W-:Y:S04]  /*4ce0*/  ISETP.NE.U32.AND P2, PT, RZ, UR4, PT ;  /* 0x00000004ff007c0c */ /* 0x000fe8000bf45070 */
[----:B------:R-:W-:Y:S05]  /*4cf0*/  ISETP.NE.AND.EX P2, PT, RZ, UR5, PT, P2 ;  /* 0x00000005ff007c0c */ /* 0x000fea000bf45320 */
[----:B------:R-:W-:Y:S02]  /*4d00*/  USHF.L.U32 UR27, UR27, 0x6, URZ ;  /* 0x000000061b1b7899 */ /* 0x000fe400080006ff */
[----:B------:R-:W-:Y:S01]  /*4d10*/  USHF.L.U32 UR26, UR26, 0x6, URZ ;  /* 0x000000061a1a7899 */ /* 0x000fe200080006ff */
[----:B------:R-:W-:Y:S11]  /*4d20*/  BRA.U !UP5, `(.L_x_94) ;  /* 0x000000010d347547 */ /* 0x000ff6000b800000 */
[----:B------:R-:W-:Y:S01]  /*4d30*/  UPLOP3.LUT UP0, UPT, UPT, UPT, UP4, 0x80, 0x8 ;  /* 0x000000000008789c */ /* 0x000fe20003f0f040 */
[----:B--2---:R-:W-:Y:S02]  /*4d40*/  HFMA2 R0, -RZ, RZ, 0, 5.9604644775390625e-08 ;  /* 0x00000001ff007431 */ /* 0x004fe400000001ff */
[----:B------:R-:W-:Y:S03]  /*4d50*/  IMAD.MOV.U32 R59, RZ, RZ, 0x1 ;  /* 0x00000001ff3b7424 */ /* 0x000fe600078e00ff */
[----:B------:R-:W-:Y:S05]  /*4d60*/  PLOP3.LUT P0, PT, PT, PT, UP0, 0x80, 0x8 ;  /* 0x000000000008781c */ /* 0x000fea0003f0f008 */
[----:B------:R-:W2:Y:S01]  /*4d70*/  @UP0 LDCU.64 UR10, c[0x0][0x888] ;  /* 0x00011100ff0a07ac */ /* 0x000ea20008000a00 */
[----:B------:R-:W-:Y:S07]  /*4d80*/  @UP0 UIMAD UR8, UR36, UR4, URZ ;  /* 0x00000004240802a4 */ /* 0x000fee000f8e02ff */
[----:B------:R-:W-:Y:S01]  /*4d90*/  @!P0 PRMT R59, R0, 0x7610, R59 ;  /* 0x00007610003b8816 */ /* 0x000fe2000000003b */
[----:B--2---:R-:W-:Y:S03]  /*4da0*/  @UP0 UIMAD.WIDE UR10, UR8, 0x4, UR10 ;  /* 0x00000004080a08a5 */ /* 0x004fe6000f8e020a */
[----:B------:R-:W2:Y:S03]  /*4db0*/  @!UP0 LDCU UR8, c[0x0][0x880] ;  /* 0x00011000ff0887ac */ /* 0x000ea60008000800 */
[----:B------:R-:W-:Y:S01]  /*4dc0*/  IMAD.U32 R10, RZ, RZ, UR10 ;  /* 0x0000000aff0a7e24 */ /* 0x000fe2000f8e00ff */
[----:B------:R-:W-:Y:S05]  /*4dd0*/  MOV R11, UR11 ;  /* 0x0000000b000b7c02 */ /* 0x000fea0008000f00 */
[----:B------:R4:W5:Y:S02]  /*4de0*/  @P0 LDG.E R35, desc[UR46][R10.64] ;  /* 0x0000002e0a230981 */ /* 0x000964000c1e1900 */
[----:B--2-4-:R-:W-:Y:S07]  /*4df0*/  @!P0 IMAD.U32 R35, RZ, RZ, UR8 ;  /* 0x00000008ff238e24 */ /* 0x014fee000f8e00ff */
.L_x_94:
[----:B-----5:R-:W-:Y:S01]  /*4e00*/  @!P2 FSETP.EQ.AND P0, PT, R35, RZ, PT ;  /* 0x000000ff2300a20b */ /* 0x020fe20003f02000 */
[----:B------:R-:W-:Y:S01]  /*4e10*/  @!UPT UIADD3 URZ, UPT, UPT, URZ, URZ, URZ ;  /* 0x000000fffffff290 */ /* 0x000fe2000fffe0ff */
[----:B------:R-:W-:Y:S11]  /*4e20*/  @!P2 BRA `(.L_x_95) ;  /* 0x000000000014a947 */ /* 0x000ff60003800000 */
[----:B------:R-:W-:Y:S02]  /*4e30*/  LOP3.LUT P2, RZ, R59, 0xff, RZ, 0xc0, !PT ;  /* 0x000000ff3bff7812 */ /* 0x000fe4000784c0ff */
[----:B------:R-:W-:Y:S04]  /*4e40*/  PLOP3.LUT P0, PT, PT, PT, UP0, 0x80, 0x8 ;  /* 0x000000000008781c */ /* 0x000fe80003f0f008 */
[----:B------:R-:W-:Y:S07]  /*4e50*/  PLOP3.LUT P0, PT, P0, PT, PT, 0x8, 0x80 ;  /* 0x000000000080781c */ /* 0x000fee000070e170 */
[----:B------:R-:W-:Y:S11]  /*4e60*/  @P2 FSETP.EQ.AND P0, PT, R35, RZ, PT ;  /* 0x000000ff2300220b */ /* 0x000ff60003f02000 */
[----:B------:R-:W-:Y:S02]  /*4e70*/  @!UPT UIADD3 URZ, UPT, UPT, URZ, URZ, URZ ;  /* 0x000000fffffff290 */ /* 0x000fe4000fffe0ff */
.L_x_95:
[----:B------:R-:W-:Y:S01]  /*4e80*/  ULEA UR15, UR13, UR6, 0x3 ;  /* 0x000000060d0f7291 */ /* 0x000fe2000f8e18ff */
[----:B--2---:R-:W-:Y:S02]  /*4e90*/  SHF.L.U32 R3, R34, 0x1f, RZ ;  /* 0x0000001f22037819 */ /* 0x004fe400000006ff */
[----:B------:R-:W-:Y:S04]  /*4ea0*/  ELECT P4, URZ, PT ;  /* 0x0000000000ff782f */ /* 0x000fe80003880000 */
[----:B------:R-:W-:Y:S02]  /*4eb0*/  PLOP3.LUT P4, PT, P0, P4, PT, 0xf2, 0x2f ;  /* 0x00000000002f781c */ /* 0x000fe40000789e72 */
[----:B------:R-:W2:Y:S11]  /*4ec0*/  SYNCS.PHASECHK.TRANS64.TRYWAIT P2, [UR15+0x98], R3 ;  /* 0x00009803ff0075a7 */ /* 0x000eb6000804110f */
[----:B-1----:R-:W-:Y:S05]  /*4ed0*/  @!P4 IADD3 R20, P0, PT, R32, 0x580, RZ ;  /* 0x000005802014c810 */ /* 0x002fea0007f1e0ff */
[----:B------:R-:W-:Y:S01]  /*4ee0*/  @!P4 IMAD.X R12, RZ, RZ, R33, P0 ;  /* 0x000000ffff0cc224 */ /* 0x000fe200000e0621 */
[----:B--2---:R-:W-:Y:S07]  /*4ef0*/  @!P2 BRA `(.L_x_96) ;  /* 0x0000003400b4a947 */ /* 0x004fee0003800000 */
.L_x_178:
[----:B------:R-:W2:Y:S01]  /*4f00*/  LDC.64 R14, c[0x0][0xb10] ;  /* 0x0002c400ff0e7b82 */ /* 0x000ea20000000a00 */
[----:B------:R-:W-:Y:S01]  /*4f10*/  @!P4 R2UR UR8, R12 ;  /* 0x000000000c08c2ca */ /* 0x000fe200000e0000 */
[----:B------:R-:W-:Y:S01]  /*4f20*/  VOTEU.ALL UP3, P4 ;  /* 0x0000000000ff7886 */ /* 0x000fe20002060000 */
[----:B------:R-:W-:Y:S01]  /*4f30*/  @!P4 R2UR UR9, R20 ;  /* 0x000000001409c2ca */ /* 0x000fe200000e0000 */
[----:B------:R-:W-:Y:S01]  /*4f40*/  UIADD3 UR25, UPT, UPT, UR15, 0x80, URZ ;  /* 0x000000800f197890 */ /* 0x000fe2000fffe0ff */
[----:B------:R-:W-:Y:S03]  /*4f50*/  @P3 SHF.R.U32.HI R24, RZ, 0x10, R29 ;  /* 0x00000010ff183819 */ /* 0x000fe6000001161d */
[----:B------:R-:W4:Y:S01]  /*4f60*/  LDC.64 R10, c[0x0][0xb18] ;  /* 0x0002c600ff0a7b82 */ /* 0x000f220000000a00 */
[----:B------:R-:W-:Y:S01]  /*4f70*/  UIADD3 UR14, UPT, UPT, UR13, 0x1, URZ ;  /* 0x000000010d0e7890 */ /* 0x000fe2000fffe0ff */
[----:B------:R-:W-:Y:S01]  /*4f80*/  VIADD R27, R27, 0x1 ;  /* 0x000000011b1b7836 */ /* 0x000fe20000000000 */
[----:B------:R-:W-:Y:S01]  /*4f90*/  VOTEU.ALL UP2, P4 ;  /* 0x0000000000ff7886 */ /* 0x000fe20002040000 */
[----:B------:R-:W-:Y:S01]  /*4fa0*/  UMOV UR18, 0x0 ;  /* 0x0000000000127882 */ /* 0x000fe20000000000 */
[----:B------:R-:W-:Y:S03]  /*4fb0*/  UISETP.NE.AND UP6, UPT, UR14, 0x3, UPT ;  /* 0x000000030e00788c */ /* 0x000fe6000bfc5270 */
[----:B-1----:R-:W1:Y:S01]  /*4fc0*/  @!P1 LDC R0, c[0x0][0xb20] ;  /* 0x0002c800ff009b82 */ /* 0x002e620000000800 */
[----:B------:R-:W-:Y:S01]  /*4fd0*/  UMOV UR19, 0x10000000 ;  /* 0x1000000000137882 */ /* 0x000fe20000000000 */
[----:B------:R-:W-:Y:S01]  /*4fe0*/  IMAD.U32 R21, RZ, RZ, UR8 ;  /* 0x00000008ff157e24 */ /* 0x000fe2000f8e00ff */
[----:B------:R-:W-:Y:S05]  /*4ff0*/  @!UP3 ULEA UR8, UR13, UR6, 0xc ;  /* 0x000000060d08b291 */ /* 0x000fea000f8e60ff */
[----:B------:R-:W5:Y:S01]  /*5000*/  @!P1 LDC R3, c[0x0][0xb0c] ;  /* 0x0002c300ff039b82 */ /* 0x000f620000000800 */
[----:B------:R-:W-:Y:S01]  /*5010*/  IMAD.U32 R20, RZ, RZ, UR9 ;  /* 0x00000009ff147e24 */ /* 0x000fe2000f8e00ff */
[----:B------:R-:W-:Y:S01]  /*5020*/  UMOV UR28, UR36 ;  /* 0x00000024001c7c82 */ /* 0x000fe20008000000 */
[----:B------:R-:W-:Y:S01]  /*5030*/  @!P4 R2UR UR21, R21 ;  /* 0x000000001515c2ca */ /* 0x000fe200000e0000 */
[----:B------:R-:W-:Y:S02]  /*5040*/  @!UP3 UIADD3 UR24, UPT, UPT, UR8, 0x200, URZ ;  /* 0x000002000818b890 */ /* 0x000fe4000fffe0ff */
[----:B------:R-:W-:Y:S01]  /*5050*/  @!P4 R2UR UR20, R20 ;  /* 0x000000001414c2ca */ /* 0x000fe200000e0000 */
[----:B------:R-:W-:Y:S01]  /*5060*/  @!UP3 UIADD3 UR10, UPT, UPT, UR26, 0x20, URZ ;  /* 0x000000201a0ab890 */ /* 0x000fe2000fffe0ff */
[----:B------:R-:W-:Y:S01]  /*5070*/  @!P4 IMAD.MOV.U32 R20, RZ, RZ, 0x1000 ;  /* 0x00001000ff14c424 */ /* 0x000fe200078e00ff */
[----:B------:R-:W-:Y:S02]  /*5080*/  @!UP3 UIADD3 UR8, UPT, UPT, UR8, 0xa00, URZ ;  /* 0x00000a000808b890 */ /* 0x000fe4000fffe0ff */
[----:B------:R-:W-:Y:S01]  /*5090*/  USEL UR9, URZ, 0x1, UP6 ;  /* 0x00000001ff097887 */ /* 0x000fe2000b000000 */
[----:B------:R-:W-:Y:S01]  /*50a0*/  VOTEU.ALL UP1, P4 ;  /* 0x0000000000ff7886 */ /* 0x000fe20002020000 */
[----:B------:R-:W-:Y:S01]  /*50b0*/  UMOV UR11, UR27 ;  /* 0x0000001b000b7c82 */ /* 0x000fe20008000000 */
[----:B------:R-:W-:Y:S01]  /*50c0*/  UMOV UR12, UR36 ;  /* 0x00000024000c7c82 */ /* 0x000fe20008000000 */
[----:B------:R-:W-:Y:S02]  /*50d0*/  UPRMT UR16, UR37, 0x654, UR25 ;  /* 0x0000065425107896 */ /* 0x000fe40008000019 */
[----:B------:R-:W-:Y:S01]  /*50e0*/  LOP3.LUT R34, R34, UR9, RZ, 0x3c, !PT ;  /* 0x0000000922227c12 */ /* 0x000fe2000f8e3cff */
[----:B------:R-:W-:Y:S01]  /*50f0*/  UMOV UR9, UR25 ;  /* 0x0000001900097c82 */ /* 0x000fe20008000000 */
[----:B------:R1:W-:Y:S01]  /*5100*/  @!UP2 UTMALDG.3D [UR24], [UR20], desc[UR18] ;  /* 0x000012181400a5b4 */ /* 0x0003e20008011000 */
[----:B------:R-:W-:Y:S01]  /*5110*/  USEL UR14, UR14, URZ, UP6 ;  /* 0x000000ff0e0e7287 */ /* 0x000fe2000b000000 */
[----:B------:R-:W-:Y:S03]  /*5120*/  SHF.L.U32 R12, R34, 0x1f, RZ ;  /* 0x0000001f220c7819 */ /* 0x000fe600000006ff */
[----:B------:R-:W-:Y:S01]  /*5130*/  ULEA UR13, UR14, UR6, 0x3 ;  /* 0x000000060e0d7291 */ /* 0x000fe2000f8e18ff */
[----:B--2---:R-:W-:Y:S01]  /*5140*/  @!P1 IMAD.HI.U32 R14, R13, R14, RZ ;  /* 0x0000000e0d0e9227 */ /* 0x004fe200078e00ff */
[----:B----4-:R-:W-:Y:S01]  /*5150*/  @!P1 ISETP.NE.AND P0, PT, R10, 0x1, PT ;  /* 0x000000010a00980c */ /* 0x010fe20003f05270 */
[----:B------:R2:W-:Y:S01]  /*5160*/  @!UP1 UTMALDG.3D [UR8], [UR20], desc[UR18] ;  /* 0x00001208140095b4 */ /* 0x0005e20008011000 */
[----:B------:R2:W-:Y:S01]  /*5170*/  @!P4 SYNCS.ARRIVE.TRANS64.RED.A0TR RZ, [UR15+0x80], R20 ;  /* 0x00008014ffffc9a7 */ /* 0x0005e2000830040f */
[C---:B------:R-:W-:Y:S01]  /*5180*/  @!P1 IMAD.HI.U32 R11, R8.reuse, R11, RZ ;  /* 0x0000000b080b9227 */ /* 0x040fe200078e00ff */
[----:B------:R-:W-:Y:S02]  /*5190*/  @!P1 SHF.R.U32.HI R14, RZ, R15, R14 ;  /* 0x0000000fff0e9219 */ /* 0x000fe4000001160e */
[----:B-----5:R-:W-:Y:S02]  /*51a0*/  @!P1 ISETP.NE.AND P2, PT, R3, 0x1, PT ;  /* 0x000000010300980c */ /* 0x020fe40003f45270 */
[----:B-1----:R-:W-:Y:S02]  /*51b0*/  @!P1 SHF.R.U32.HI R9, RZ, R0, R11 ;  /* 0x00000000ff099219 */ /* 0x002fe4000001160b */
[----:B------:R-:W-:Y:S02]  /*51c0*/  @!P1 SEL R14, R13, R14, !P2 ;  /* 0x0000000e0d0e9207 */ /* 0x000fe40005000000 */
[----:B------:R-:W-:Y:S05]  /*51d0*/  @!P1 SEL R9, R8, R9, !P0 ;  /* 0x0000000908099207 */ /* 0x000fea0004000000 */
[----:B------:R-:W-:Y:S01]  /*51e0*/  @!P1 IMAD.IADD R0, R9, 0x1, -R14 ;  /* 0x0000000109009824 */ /* 0x000fe200078e0a0e */
[----:B------:R-:W-:Y:S01]  /*51f0*/  SYNCS.ARRIVE.TRANS64.RED.A1T0 RZ, [UR16], RZ ;  /* 0x000000ffffff79a7 */ /* 0x000fe20008100410 */
[----:B------:R-:W-:Y:S02]  /*5200*/  @!P1 IMAD.IADD R9, R14, 0x1, -R9 ;  /* 0x000000010e099824 */ /* 0x000fe400078e0a09 */
[----:B------:R-:W-:Y:S02]  /*5210*/  @!P1 IMAD R13, R0, R3, R13 ;  /* 0x00000003000d9224 */ /* 0x000fe400078e020d */
[----:B------:R-:W-:Y:S01]  /*5220*/  @!P1 IMAD R8, R9, R10, R8 ;  /* 0x0000000a09089224 */ /* 0x000fe200078e0208 */
[----:B------:R-:W1:Y:S02]  /*5230*/  SYNCS.PHASECHK.TRANS64.TRYWAIT P5, [UR13+0x98], R12 ;  /* 0x0000980cff0075a7 */ /* 0x000e6400080a110d */
[----:B-12---:R-:W-:Y:S05]  /*5240*/  @!P5 BRA `(.L_x_97) ;  /* 0x0000003000f8d947 */ /* 0x006fea0003800000 */
.L_x_180:
[----:B------:R-:W-:Y:S01]  /*5250*/  UIADD3 UR17, UPT, UPT, UR13, 0x80, URZ ;  /* 0x000000800d117890 */ /* 0x000fe2000fffe0ff */
[----:B-1----:R-:W-:Y:S01]  /*5260*/  @!P4 IADD3 R3, P0, PT, R32, 0x580, RZ ;  /* 0x000005802003c810 */ /* 0x002fe20007f1e0ff */
[----:B------:R-:W-:Y:S01]  /*5270*/  VOTEU.ALL UP2, P4 ;  /* 0x0000000000ff7886 */ /* 0x000fe20002040000 */
[----:B------:R-:W-:Y:S01]  /*5280*/  UMOV UR22, 0x0 ;  /* 0x0000000000167882 */ /* 0x000fe20000000000 */
[----:B------:R-:W-:Y:S01]  /*5290*/  UPRMT UR15, UR37, 0x654, UR17 ;  /* 0x00000654250f7896 */ /* 0x000fe20008000011 */
[----:B------:R-:W-:Y:S01]  /*52a0*/  @!P4 R2UR UR9, R3 ;  /* 0x000000000309c2ca */ /* 0x000fe200000e0000 */
[----:B------:R-:W-:Y:S01]  /*52b0*/  @!P4 IMAD.X R0, RZ, RZ, R33, P0 ;  /* 0x000000ffff00c224 */ /* 0x000fe200000e0621 */
[----:B------:R-:W-:Y:S01]  /*52c0*/  UMOV UR23, 0x10000000 ;  /* 0x1000000000177882 */ /* 0x000fe20000000000 */
[----:B------:R-:W-:Y:S01]  /*52d0*/  UMOV UR19, UR27 ;  /* 0x0000001b00137c82 */ /* 0x000fe20008000000 */
[----:B------:R-:W-:Y:S01]  /*52e0*/  UMOV UR20, UR36 ;  /* 0x0000002400147c82 */ /* 0x000fe20008000000 */
[----:B------:R-:W-:Y:S01]  /*52f0*/  UMOV UR11, UR27 ;  /* 0x0000001b000b7c82 */ /* 0x000fe20008000000 */
[----:B------:R-:W-:Y:S01]  /*5300*/  @!P4 R2UR UR8, R0 ;  /* 0x000000000008c2ca */ /* 0x000fe200000e0000 */
[----:B------:R-:W-:Y:S01]  /*5310*/  UMOV UR12, UR36 ;  /* 0x00000024000c7c82 */ /* 0x000fe20008000000 */
[----:B------:R-:W-:Y:S01]  /*5320*/  VOTEU.ALL UP1, P4 ;  /* 0x0000000000ff7886 */ /* 0x000fe20002020000 */
[----:B------:R-:W-:Y:S01]  /*5330*/  @P3 R2UR UR36, R24 ;  /* 0x00000000182432ca */ /* 0x000fe200000e0000 */
[----:B------:R-:W-:Y:S01]  /*5340*/  IMAD.IADD R20, R8, 0x1, R58 ;  /* 0x0000000108147824 */ /* 0x000fe200078e023a */
[----:B------:R-:W-:Y:S01]  /*5350*/  ISETP.NE.AND P0, PT, R27, 0x2, PT ;  /* 0x000000021b00780c */ /* 0x000fe20003f05270 */
[----:B------:R-:W-:Y:S01]  /*5360*/  IMAD.IADD R21, R13, 0x1, R60 ;  /* 0x000000010d157824 */ /* 0x000fe200078e023c */
[----:B------:R-:W-:Y:S01]  /*5370*/  @!UP1 UIADD3 UR18, UPT, UPT, UR26, 0x10, URZ ;  /* 0x000000101a129890 */ /* 0x000fe2000fffe0ff */
[----:B------:R-:W-:Y:S01]  /*5380*/  IMAD.U32 R10, RZ, RZ, UR9 ;  /* 0x00000009ff0a7e24 */ /* 0x000fe2000f8e00ff */
[----:B------:R-:W-:Y:S01]  /*5390*/  @!UP1 UIADD3 UR10, UPT, UPT, UR26, 0x30, URZ ;  /* 0x000000301a0a9890 */ /* 0x000fe2000fffe0ff */
[----:B------:R-:W-:Y:S01]  /*53a0*/  SEL R0, RZ, 0x1, P0 ;  /* 0x00000001ff007807 */ /* 0x000fe20000000000 */
[----:B------:R-:W-:Y:S01]  /*53b0*/  UMOV UR9, UR17 ;  /* 0x0000001100097c82 */ /* 0x000fe20008000000 */
[----:B------:R-:W-:Y:S01]  /*53c0*/  SEL R27, R27, RZ, P0 ;  /* 0x000000ff1b1b7207 */ /* 0x000fe20000000000 */
[----:B------:R-:W-:Y:S01]  /*53d0*/  IMAD.U32 R11, RZ, RZ, UR8 ;  /* 0x00000008ff0b7e24 */ /* 0x000fe2000f8e00ff */
[----:B------:R-:W-:Y:S01]  /*53e0*/  @!P4 R2UR UR24, R10 ;  /* 0x000000000a18c2ca */ /* 0x000fe200000e0000 */
[----:B------:R-:W-:Y:S01]  /*53f0*/  @!UP1 ULEA UR8, UR14, UR6, 0xc ;  /* 0x000000060e089291 */ /* 0x000fe2000f8e60ff */
[----:B------:R-:W-:Y:S02]  /*5400*/  LOP3.LUT R25, R25, R0, RZ, 0x3c, !PT ;  /* 0x0000000019197212 */ /* 0x000fe400078e3cff */
[----:B------:R-:W-:Y:S01]  /*5410*/  @!P4 R2UR UR25, R11 ;  /* 0x000000000b19c2ca */ /* 0x000fe200000e0000 */
[----:B------:R-:W-:Y:S02]  /*5420*/  @!UP1 UIADD3 UR16, UPT, UPT, UR8, 0x200, URZ ;  /* 0x0000020008109890 */ /* 0x000fe4000fffe0ff */
[----:B------:R-:W-:Y:S01]  /*5430*/  @!UP1 UIADD3 UR8, UPT, UPT, UR8, 0xa00, URZ ;  /* 0x00000a0008089890 */ /* 0x000fe2000fffe0ff */
[----:B------:R-:W-:Y:S09]  /*5440*/  VOTEU.ALL UP1, P4 ;  /* 0x0000000000ff7886 */ /* 0x000ff20002020000 */
[----:B------:R2:W-:Y:S01]  /*5450*/  @!UP2 UTMALDG.3D [UR16], [UR24], desc[UR22] ;  /* 0x000016101800a5b4 */ /* 0x0005e20008011000 */
[----:B------:R2:W-:Y:S01]  /*5460*/  @!UP1 UTMALDG.3D [UR8], [UR24], desc[UR22] ;  /* 0x00001608180095b4 */ /* 0x0005e20008011000 */
[----:B------:R2:W-:Y:S01]  /*5470*/  @!P4 SYNCS.ARRIVE.TRANS64.RED.A0TR RZ, [UR13+0x80], R23 ;  /* 0x00008017ffffc9a7 */ /* 0x0005e2000830040d */
[----:B------:R-:W-:Y:S04]  /*5480*/  UIADD3 UR13, UPT, UPT, UR14, 0x1, URZ ;  /* 0x000000010e0d7890 */ /* 0x000fe8000fffe0ff */
[----:B------:R-:W-:Y:S04]  /*5490*/  UISETP.NE.AND UP1, UPT, UR13, 0x3, UPT ;  /* 0x000000030d00788c */ /* 0x000fe8000bf25270 */
[----:B------:R-:W-:Y:S02]  /*54a0*/  USEL UR14, URZ, 0x1, UP1 ;  /* 0x00000001ff0e7887 */ /* 0x000fe40008800000 */
[----:B------:R-:W-:Y:S02]  /*54b0*/  USEL UR13, UR13, URZ, UP1 ;  /* 0x000000ff0d0d7287 */ /* 0x000fe40008800000 */
[----:B------:R-:W-:Y:S02]  /*54c0*/  UPLOP3.LUT UP1, UPT, UPT, UPT, UPT, 0x80, 0x8 ;  /* 0x000000000008789c */ /* 0x000fe40003f2f070 */
[----:B------:R-:W-:Y:S01]  /*54d0*/  LOP3.LUT R34, R34, UR14, RZ, 0x3c, !PT ;  /* 0x0000000e22227c12 */ /* 0x000fe2000f8e3cff */
[----:B------:R-:W-:Y:S01]  /*54e0*/  SYNCS.ARRIVE.TRANS64.RED.A1T0 RZ, [UR15], RZ ;  /* 0x000000ffffff79a7 */ /* 0x000fe2000810040f */
[----:B------:R-:W-:Y:S07]  /*54f0*/  @P3 BRA `(.L_x_98) ;  /* 0xfffffff000e43947 */ /* 0x000fee000383ffff */
[----:B------:R-:W-:Y:S01]  /*5500*/  UIADD3 UR6, UPT, UPT, UR6, 0x98, URZ ;  /* 0x0000009806067890 */ /* 0x000fe2000fffe0ff */
[----:B------:R-:W-:-:S03]  /*5510*/  SHF.L.U32 R3, R34, 0x1f, RZ ;  /* 0x0000001f22037819 */ /* 0x000fc600000006ff */
[----:B------:R-:W-:-:S09]  /*5520*/  ULEA UR4, UR13, UR6, 0x3 ;  /* 0x000000060d047291 */ /* 0x000fd2000f8e18ff */
[----:B------:R-:W1:Y:S02]  /*5530*/  SYNCS.PHASECHK.TRANS64.TRYWAIT P0, [UR4], R3 ;  /* 0x00000003ff0075a7 */ /* 0x000e640008001104 */
[----:B-1----:R-:W-:Y:S05]  /*5540*/  @!P0 BRA `(.L_x_99) ;  /* 0x0000003000508947 */ /* 0x002fea0003800000 */
.L_x_182:
        /* <DEDUP_REMOVED lines=9> */
.L_x_184:
[----:B------:R-:W-:-:S04]  /*55e0*/  UIADD3 UR5, UPT, UPT, UR5, 0x1, URZ ;  /* 0x0000000105057890 */ /* 0x000fc8000fffe0ff */
[----:B------:R-:W-:-:S04]  /*55f0*/  UISETP.NE.AND UP0, UPT, UR5, 0x3, UPT ;  /* 0x000000030500788c */ /* 0x000fc8000bf05270 */
[----:B------:R-:W-:Y:S02]  /*5600*/  USEL UR4, URZ, 0x1, UP0 ;  /* 0x00000001ff047887 */ /* 0x000fe40008000000 */
[----:B------:R-:W-:-:S04]  /*5610*/  USEL UR5, UR5, URZ, UP0 ;  /* 0x000000ff05057287 */ /* 0x000fc80008000000 */
[----:B------:R-:W-:Y:S01]  /*5620*/  ULEA UR5, UR5, UR6, 0x3 ;  /* 0x0000000605057291 */ /* 0x000fe2000f8e18ff */
[----:B-1----:R-:W-:-:S04]  /*5630*/  LOP3.LUT R3, R34, UR4, RZ, 0x3c, !PT ;  /* 0x0000000422037c12 */ /* 0x002fc8000f8e3cff */
[----:B------:R-:W-:Y:S01]  /*5640*/  SHF.L.U32 R3, R3, 0x1f, RZ ;  /* 0x0000001f03037819 */ /* 0x000fe200000006ff */
[----:B------:R-:W-:-:S07]  /*5650*/  IMAD.U32 R0, RZ, RZ, UR5 ;  /* 0x00000005ff007e24 */ /* 0x000fce000f8e00ff */
.L_x_101:
[----:B-1----:R1:W4:Y:S02]  /*5660*/  SYNCS.PHASECHK.TRANS64.TRYWAIT P0, [R0+URZ], R3 ;  /* 0x00000003000075a7 */ /* 0x00232400080011ff */
[----:B----4-:R-:W-:Y:S05]  /*5670*/  @!P0 NANOSLEEP.SYNCS 0x989680 ;  /* 0x009896800000895d */ /* 0x010fea0003900000 */
[----:B------:R-:W4:Y:S02]  /*5680*/  @!P0 SYNCS.PHASECHK.TRANS64 P0, [R0+URZ], R3 ;  /* 0x00000003000085a7 */ /* 0x000f2400080010ff */
[----:B--2-4-:R-:W-:Y:S05]  /*5690*/  @P0 EXIT ;  /* 0x000000000000094d */ /* 0x014fea0003800000 */
[----:B------:R-:W-:Y:S05]  /*56a0*/  BRA `(.L_x_101) ;  /* 0xfffffffc00ec7947 */ /* 0x000fea000383ffff */
.L_x_89:
[----:B------:R-:W-:-:S06]  /*56b0*/  UISETP.GE.AND UP1, UPT, UR10, 0x4, UPT ;  /* 0x000000040a00788c */ /* 0x000fcc000bf26270 */
[----:B------:R-:W-:-:S13]  /*56c0*/  PLOP3.LUT P0, PT, PT, PT, UP1, 0x80, 0x8 ;  /* 0x000000000008781c */ /* 0x000fda0003f0f018 */
[----:B------:R-:W-:Y:S05]  /*56d0*/  @!P0 EXIT ;  /* 0x000000000000894d */ /* 0x000fea0003800000 */
[----:B------:R-:W-:Y:S01]  /*56e0*/  BAR.SYNC.DEFER_BLOCKING 0x6, 0xa0 ;  /* 0x0182800000007b1d */ /* 0x000fe20000010000 */
[----:B------:R-:W-:Y:S01]  /*56f0*/  IMAD.SHL.U32 R4, R70, 0x200000, RZ ;  /* 0x0020000046047824 */ /* 0x000fe200078e00ff */
[----:B------:R-:W-:Y:S01]  /*5700*/  CS2R R72, SRZ ;  /* 0x0000000000487805 */ /* 0x000fe2000001ff00 */
[C---:B------:R-:W-:Y:S02]  /*5710*/  IMAD.SHL.U32 R69, R74.reuse, 0x10, RZ ;  /* 0x000000104a457824 */ /* 0x040fe400078e00ff */
[----:B------:R-:W-:Y:S01]  /*5720*/  IMAD.U32 R33, R74, 0x10000, RZ ;  /* 0x000100004a217824 */ /* 0x000fe200078e00ff */
[----:B------:R-:W-:Y:S02]  /*5730*/  UMOV UR48, 0x400 ;  /* 0x0000040000307882 */ /* 0x000fe40000000000 */
[----:B------:R-:W1:Y:S01]  /*5740*/  LDC R63, c[0x0][0x370] ;  /* 0x0000dc00ff3f7b82 */ /* 0x000e620000000800 */
[----:B------:R-:W-:Y:S01]  /*5750*/  ULEA UR48, UR37, UR48, 0x18 ;  /* 0x0000003025307291 */ /* 0x000fe2000f8ec0ff */
[----:B------:R-:W-:Y:S01]  /*5760*/  LOP3.LUT R4, R4, 0x200000, RZ, 0xc0, !PT ;  /* 0x0020000004047812 */ /* 0x000fe200078ec0ff */
[----:B------:R-:W-:Y:S01]  /*5770*/  IMAD.SHL.U32 R68, R74, 0x2, RZ ;  /* 0x000000024a447824 */ /* 0x000fe200078e00ff */
[C---:B------:R-:W-:Y:S01]  /*5780*/  LOP3.LUT R5, R69.reuse, 0x40, RZ, 0xc0, !PT ;  /* 0x0000004045057812 */ /* 0x040fe200078ec0ff */
[----:B------:R-:W-:Y:S01]  /*5790*/  IMAD.SHL.U32 R3, R70, 0x200, RZ ;  /* 0x0000020046037824 */ /* 0x000fe200078e00ff */
[----:B------:R-:W-:Y:S01]  /*57a0*/  LOP3.LUT R2, R69, 0x5b0, RZ, 0xc0, !PT ;  /* 0x000005b045027812 */ /* 0x000fe200078ec0ff */
[----:B------:R-:W-:Y:S01]  /*57b0*/  IMAD.MOV.U32 R30, RZ, RZ, RZ ;  /* 0x000000ffff1e7224 */ /* 0x000fe200078e00ff */
[----:B------:R-:W2:Y:S01]  /*57c0*/  LDC R28, c[0x0][0xb0c] ;  /* 0x0002c300ff1c7b82 */ /* 0x000ea20000000800 */
[----:B------:R-:W-:Y:S01]  /*57d0*/  LOP3.LUT R33, R4, 0x400000, R33, 0xf8, !PT ;  /* 0x0040000004217812 */ /* 0x000fe200078ef821 */
[----:B------:R-:W-:Y:S01]  /*57e0*/  IMAD.MOV.U32 R78, RZ, RZ, RZ ;  /* 0x000000ffff4e7224 */ /* 0x000fe200078e00ff */
[----:B------:R-:W-:Y:S01]  /*57f0*/  LOP3.LUT R68, R5, 0x8, R68, 0xf8, !PT ;  /* 0x0000000805447812 */ /* 0x000fe200078ef844 */
[----:B------:R-:W3:Y:S01]  /*5800*/  LDCU.64 UR54, c[0x0][0x348] ;  /* 0x00006900ff3677ac */ /* 0x000ee20008000a00 */
[----:B------:R-:W-:-:S02]  /*5810*/  LOP3.LUT R3, R2, 0x200, R3, 0xf8, !PT ;  /* 0x0000020002037812 */ /* 0x000fc400078ef803 */
[----:B------:R-:W-:Y:S01]  /*5820*/  LOP3.LUT P0, RZ, R69, 0x40, RZ, 0xc0, !PT ;  /* 0x0000004045ff7812 */ /* 0x000fe2000780c0ff */
[----:B------:R-:W4:Y:S01]  /*5830*/  LDC R61, c[0x0][0xb20] ;  /* 0x0002c800ff3d7b82 */ /* 0x000f220000000800 */
[----:B------:R-:W3:Y:S01]  /*5840*/  LDS R0, [UR48+0x170] ;  /* 0x00017030ff007984 */ /* 0x000ee20008000800 */
[----:B------:R-:W-:Y:S01]  /*5850*/  LOP3.LUT R68, R3, R68, RZ, 0xfc, !PT ;  /* 0x0000004403447212 */ /* 0x000fe200078efcff */
[----:B------:R-:W1:Y:S01]  /*5860*/  LDCU.64 UR38, c[0x0][0x888] ;  /* 0x00011100ff2677ac */ /* 0x000e620008000a00 */
[----:B------:R-:W-:Y:S01]  /*5870*/  LOP3.LUT R74, R74, 0x60, RZ, 0xc0, !PT ;  /* 0x000000604a4a7812 */ /* 0x000fe200078ec0ff */
[----:B------:R-:W1:Y:S03]  /*5880*/  LDCU.64 UR44, c[0x0][0x890] ;  /* 0x00011200ff2c77ac */ /* 0x000e660008000a00 */
[----:B------:R-:W1:Y:S01]  /*5890*/  LDC R27, c[0x0][0xb30] ;  /* 0x0002cc00ff1b7b82 */ /* 0x000e620000000800 */
[----:B------:R-:W-:Y:S01]  /*58a0*/  UMOV UR51, 0x1 ;  /* 0x0000000100337882 */ /* 0x000fe20000000000 */
[----:B------:R-:W-:Y:S01]  /*58b0*/  UIADD3 UR52, UPT, UPT, UR48, 0x200, URZ ;  /* 0x0000020030347890 */ /* 0x000fe2000fffe0ff */
[----:B------:R-:W-:Y:S01]  /*58c0*/  UMOV UR56, URZ ;  /* 0x000000ff00387c82 */ /* 0x000fe20008000000 */
[----:B------:R-:W-:-:S04]  /*58d0*/  UMOV UR50, URZ ;  /* 0x000000ff00327c82 */ /* 0x000fc80008000000 */
[----:B------:R-:W1:Y:S01]  /*58e0*/  LDC.64 R56, c[0x0][0xb10] ;  /* 0x0002c400ff387b82 */ /* 0x000e620000000a00 */
[----:B------:R-:W-:-:S07]  /*58f0*/  UMOV UR49, URZ ;  /* 0x000000ff00317c82 */ /* 0x000fce0008000000 */
[----:B------:R-:W1:Y:S08]  /*5900*/  LDC.64 R24, c[0x0][0xb18] ;  /* 0x0002c600ff187b82 */ /* 0x000e700000000a00 */
[----:B------:R-:W1:Y:S08]  /*5910*/  LDC.64 R22, c[0x0][0xb28] ;  /* 0x0002ca00ff167b82 */ /* 0x000e700000000a00 */
[----:B------:R-:W1:Y:S01]  /*5920*/  LDC.64 R54, c[0x0][0x8b0] ;  /* 0x00022c00ff367b82 */ /* 0x000e620000000a00 */
[----:B---3--:R-:W-:Y:S01]  /*5930*/  IMAD.IADD R33, R0, 0x1, R33 ;  /* 0x0000000100217824 */ /* 0x008fe200078e0221 */
[----:B------:R-:W-:-:S06]  /*5940*/  P2R R0, PR, RZ, 0x1 ;  /* 0x00000001ff007803 */ /* 0x000fcc0000000000 */
[----:B------:R-:W3:Y:S08]  /*5950*/  LDC.64 R52, c[0x0][0x8a8] ;  /* 0x00022a00ff347b82 */ /* 0x000ef00000000a00 */
[----:B--2-4-:R-:W1:Y:S02]  /*5960*/  LDC R62, c[0x0][0x374] ;  /* 0x0000dd00ff3e7b82 */ /* 0x014e640000000800 */
.L_x_132:
[----:B------:R-:W-:Y:S02]  /*5970*/  LEA R0, R78, UR48, 0x3 ;  /* 0x000000304e007c11 */ /* 0x000fe4000f8e18ff */
[----:B------:R-:W-:Y:S02]  /*5980*/  SHF.L.U32 R3, R72, 0x1f, RZ ;  /* 0x0000001f48037819 */ /* 0x000fe400000006ff */
[----:B------:R-:W-:Y:S02]  /*5990*/  LEA R16, R78, UR48, 0x4 ;  /* 0x000000304e107c11 */ /* 0x000fe4000f8e20ff */
[----:B------:R-:W2:Y:S02]  /*59a0*/  SYNCS.PHASECHK.TRANS64.TRYWAIT P0, [R0+URZ+0xc0], R3 ;  /* 0x0000c003000075a7 */ /* 0x000ea400080011ff */
[----:B-12---:R-:W-:Y:S05]  /*59b0*/  @!P0 BRA `(.L_x_102) ;  /* 0x0000002c00648947 */ /* 0x006fea0003800000 */
.L_x_185:
[----:B------:R-:W4:Y:S01]  /*59c0*/  LDC.64 R12, c[0x0][0xb10] ;  /* 0x0002c400ff0c7b82 */ /* 0x000f220000000a00 */
[----:B------:R-:W3:Y:S01]  /*59d0*/  LDS.128 R16, [R16+0x150] ;  /* 0x0001500010107984 */ /* 0x000ee20000000c00 */
[----:B-1----:R-:W-:Y:S01]  /*59e0*/  ISETP.NE.AND P1, PT, R27, 0x1, PT ;  /* 0x000000011b00780c */ /* 0x002fe20003f25270 */
[----:B--2---:R-:W-:Y:S01]  /*59f0*/  VIADD R0, R0, 0xd0 ;  /* 0x000000d000007836 */ /* 0x004fe20000000000 */
[----:B------:R-:W-:Y:S04]  /*5a00*/  ISETP.GE.AND P0, PT, R26, 0x1, PT ;  /* 0x000000011a00780c */ /* 0x000fe80003f06270 */
[----:B------:R-:W1:Y:S01]  /*5a10*/  LDC.64 R10, c[0x0][0xb18] ;  /* 0x0002c600ff0a7b82 */ /* 0x000e620000000a00 */
[----:B------:R-:W-:Y:S01]  /*5a20*/  PRMT R0, RZ, 0x654, R0 ;  /* 0x00000654ff007816 */ /* 0x000fe20000000000 */
[----:B------:R-:W-:Y:S01]  /*5a30*/  @!PT LDS RZ, [RZ] ;  /* 0x00000000fffff984 */ /* 0x000fe20000000800 */
[----:B------:R-:W-:Y:S01]  /*5a40*/  @!PT LDS RZ, [RZ] ;  /* 0x00000000fffff984 */ /* 0x000fe20000000800 */
[----:B------:R-:W-:Y:S01]  /*5a50*/  @!PT LDS RZ, [RZ] ;  /* 0x00000000fffff984 */ /* 0x000fe20000000800 */
[----:B------:R-:W-:Y:S01]  /*5a60*/  @!PT LDS RZ, [RZ] ;  /* 0x00000000fffff984 */ /* 0x000fe20000000800 */
[----:B------:R2:W-:Y:S06]  /*5a70*/  MEMBAR.ALL.CTA ;  /* 0x0000000000007992 */ /* 0x0005ec0000008000 */
[----:B--2---:R-:W2:Y:S01]  /*5a80*/  FENCE.VIEW.ASYNC.S ;  /* 0x00000000000073c6 */ /* 0x004ea20000000000 */
[----:B------:R-:W1:Y:S08]  /*5a90*/  @!P1 LDC R14, c[0x0][0xb20] ;  /* 0x0002c800ff0e9b82 */ /* 0x000e700000000800 */
[----:B------:R-:W1:Y:S01]  /*5aa0*/  @!P1 LDC R9, c[0x0][0xb0c] ;  /* 0x0002c300ff099b82 */ /* 0x000e620000000800 */
[----:B--2---:R2:W-:Y:S01]  /*5ab0*/  SYNCS.ARRIVE.TRANS64.RED.A1T0 RZ, [R0+URZ], RZ ;  /* 0x000000ff00ff79a7 */ /* 0x0045e200081004ff */
[----:B---3--:R-:W-:Y:S04]  /*5ac0*/  LOP3.LUT P4, RZ, R18, 0x1, RZ, 0xc0, !PT ;  /* 0x0000000112ff7812 */ /* 0x008fe8000788c0ff */
[----:B------:R-:W-:Y:S09]  /*5ad0*/  P2R R75, PR, RZ, 0x10 ;  /* 0x00000010ff4b7803 */ /* 0x000ff20000000000 */
[----:B------:R-:W-:Y:S02]  /*5ae0*/  @P4 MOV R31, R16 ;  /* 0x00000010001f4202 */ /* 0x000fe40000000f00 */
[----:B------:R-:W-:Y:S01]  /*5af0*/  @P4 LOP3.LUT R29, R17, 0xffff, RZ, 0xc0, !PT ;  /* 0x0000ffff111d4812 */ /* 0x000fe200078ec0ff */
[----:B--2-4-:R-:W-:Y:S06]  /*5b00*/  @!P0 BRA `(.L_x_103) ;  /* 0x0000000000a48947 */ /* 0x014fec0003800000 */
[----:B------:R-:W-:Y:S01]  /*5b10*/  IMAD.HI.U32 R36, R62, R25, RZ ;  /* 0x000000193e247227 */ /* 0x000fe200078e00ff */
[----:B------:R-:W-:Y:S02]  /*5b20*/  ISETP.NE.AND P0, PT, R24, 0x1, PT ;  /* 0x000000011800780c */ /* 0x000fe40003f05270 */
[----:B------:R-:W-:Y:S01]  /*5b30*/  ISETP.NE.AND P2, PT, R26, 0x1, PT ;  /* 0x000000011a00780c */ /* 0x000fe20003f45270 */
[-C--:B------:R-:W-:Y:S01]  /*5b40*/  IMAD.HI.U32 R34, R63, R56.reuse, RZ ;  /* 0x000000383f227227 */ /* 0x080fe200078e00ff */
[----:B------:R-:W-:Y:S02]  /*5b50*/  SHF.R.U32.HI R37, RZ, R61, R36 ;  /* 0x0000003dff257219 */ /* 0x000fe40000011624 */
[----:B------:R-:W-:Y:S01]  /*5b60*/  ISETP.NE.AND P3, PT, R28, 0x1, PT ;  /* 0x000000011c00780c */ /* 0x000fe20003f65270 */
[----:B------:R-:W-:Y:S01]  /*5b70*/  IMAD.HI.U32 R40, R29, R25, RZ ;  /* 0x000000191d287227 */ /* 0x000fe200078e00ff */
[----:B------:R-:W-:Y:S02]  /*5b80*/  SHF.R.U32.HI R34, RZ, R57, R34 ;  /* 0x00000039ff227219 */ /* 0x000fe40000011622 */
[----:B------:R-:W-:Y:S01]  /*5b90*/  SEL R3, R62, R37, !P0 ;  /* 0x000000253e037207 */ /* 0x000fe20004000000 */
[----:B------:R-:W-:Y:S01]  /*5ba0*/  IMAD.HI.U32 R38, R31, R56, RZ ;  /* 0x000000381f267227 */ /* 0x000fe200078e00ff */
[----:B------:R-:W-:Y:S03]  /*5bb0*/  SEL R7, R63, R34, !P3 ;  /* 0x000000223f077207 */ /* 0x000fe60005800000 */
[-C--:B------:R-:W-:Y:S01]  /*5bc0*/  IMAD.HI.U32 R34, R3, R22.reuse, RZ ;  /* 0x0000001603227227 */ /* 0x080fe200078e00ff */
[----:B------:R-:W-:Y:S03]  /*5bd0*/  SHF.R.U32.HI R38, RZ, R57, R38 ;  /* 0x00000039ff267219 */ /* 0x000fe60000011626 */
[----:B------:R-:W-:Y:S01]  /*5be0*/  IMAD.HI.U32 R36, R7, R22, RZ ;  /* 0x0000001607247227 */ /* 0x000fe200078e00ff */
[----:B------:R-:W-:Y:S02]  /*5bf0*/  @P2 SHF.R.U32.HI R3, RZ, R23, R34 ;  /* 0x00000017ff032219 */ /* 0x000fe40000011622 */
[----:B------:R-:W-:Y:S02]  /*5c00*/  SHF.R.U32.HI R34, RZ, R61, R40 ;  /* 0x0000003dff227219 */ /* 0x000fe40000011628 */
[----:B------:R-:W-:Y:S01]  /*5c10*/  @P2 SHF.R.U32.HI R7, RZ, R23, R36 ;  /* 0x00000017ff072219 */ /* 0x000fe20000011624 */
[C---:B------:R-:W-:Y:S01]  /*5c20*/  IMAD R2, R26.reuse, R3, RZ ;  /* 0x000000031a027224 */ /* 0x040fe200078e02ff */
[----:B------:R-:W-:Y:S02]  /*5c30*/  SEL R5, R29, R34, !P0 ;  /* 0x000000221d057207 */ /* 0x000fe40004000000 */
[----:B------:R-:W-:Y:S01]  /*5c40*/  SEL R3, R31, R38, !P3 ;  /* 0x000000261f037207 */ /* 0x000fe20005800000 */
[----:B------:R-:W-:Y:S01]  /*5c50*/  IMAD R4, R26, R7, RZ ;  /* 0x000000071a047224 */ /* 0x000fe200078e02ff */
[C---:B------:R-:W-:Y:S01]  /*5c60*/  ISETP.GE.AND P0, PT, R5.reuse, R2, PT ;  /* 0x000000020500720c */ /* 0x040fe20003f06270 */
[----:B------:R-:W-:Y:S03]  /*5c70*/  IMAD.HI.U32 R6, R5, R22, RZ ;  /* 0x0000001605067227 */ /* 0x000fe600078e00ff */
[----:B------:R-:W-:Y:S01]  /*5c80*/  ISETP.GE.OR P0, PT, R3, R4, P0 ;  /* 0x000000040300720c */ /* 0x000fe20000706670 */
[----:B------:R-:W-:Y:S01]  /*5c90*/  IMAD.MOV R4, RZ, RZ, -R3 ;  /* 0x000000ffff047224 */ /* 0x000fe200078e0a03 */
[-C--:B------:R-:W-:Y:S03]  /*5ca0*/  SHF.R.U32.HI R6, RZ, R23.reuse, R6 ;  /* 0x00000017ff067219 */ /* 0x080fe60000011606 */
[----:B------:R-:W-:Y:S01]  /*5cb0*/  IMAD R31, R28, R4, R31 ;  /* 0x000000041c1f7224 */ /* 0x000fe200078e021f */
[----:B------:R-:W-:Y:S05]  /*5cc0*/  SEL R15, R5, R6, !P2 ;  /* 0x00000006050f7207 */ /* 0x000fea0005000000 */
[----:B------:R-:W-:Y:S02]  /*5cd0*/  IMAD.MOV R6, RZ, RZ, -R15 ;  /* 0x000000ffff067224 */ /* 0x000fe400078e0a0f */
[C---:B------:R-:W-:Y:S04]  /*5ce0*/  @!P0 IMAD.HI.U32 R2, R3.reuse, R22, RZ ;  /* 0x0000001603028227 */ /* 0x040fe800078e00ff */
[----:B------:R-:W-:Y:S01]  /*5cf0*/  IMAD R6, R26, R6, R5 ;  /* 0x000000061a067224 */ /* 0x000fe200078e0205 */
[----:B------:R-:W-:Y:S04]  /*5d00*/  @!P0 SHF.R.U32.HI R2, RZ, R23, R2 ;  /* 0x00000017ff028219 */ /* 0x000fe80000011602 */
[----:B------:R-:W-:Y:S02]  /*5d10*/  @!P0 SEL R0, R3, R2, !P2 ;  /* 0x0000000203008207 */ /* 0x000fe40005000000 */
[----:B------:R-:W-:Y:S02]  /*5d20*/  IADD3 R2, PT, PT, -R5, RZ, RZ ;  /* 0x000000ff05027210 */ /* 0x000fe40007ffe1ff */
[----:B------:R-:W-:Y:S01]  /*5d30*/  @!P0 IADD3 R8, PT, PT, R15, -R0, RZ ;  /* 0x800000000f088210 */ /* 0x000fe20007ffe0ff */
[----:B------:R-:W-:Y:S02]  /*5d40*/  @!P0 IMAD R0, R7, R6, R0 ;  /* 0x0000000607008224 */ /* 0x000fe400078e0200 */
[----:B------:R-:W-:Y:S02]  /*5d50*/  IMAD R29, R24, R2, R29 ;  /* 0x00000002181d7224 */ /* 0x000fe400078e021d */
[----:B------:R-:W-:Y:S02]  /*5d60*/  @!P0 IMAD R5, R8, R26, R3 ;  /* 0x0000001a08058224 */ /* 0x000fe400078e0203 */
[----:B------:R-:W-:Y:S04]  /*5d70*/  @!P0 IMAD.MOV.U32 R3, RZ, RZ, R0 ;  /* 0x000000ffff038224 */ /* 0x000fe800078e0000 */
[----:B------:R-:W-:Y:S02]  /*5d80*/  IMAD R31, R3, R28, R31 ;  /* 0x0000001c031f7224 */ /* 0x000fe400078e021f */
[----:B------:R-:W-:Y:S07]  /*5d90*/  IMAD R29, R5, R24, R29 ;  /* 0x00000018051d7224 */ /* 0x000fee00078e021d */
.L_x_103:
[----:B-1----:R-:W-:Y:S01]  /*5da0*/  @!P1 ISETP.NE.AND P0, PT, R10, 0x1, PT ;  /* 0x000000010a00980c */ /* 0x002fe20003f05270 */
[----:B------:R-:W-:Y:S01]  /*5db0*/  @!P1 IMAD.HI.U32 R0, R31, R12, RZ ;  /* 0x0000000c1f009227 */ /* 0x000fe200078e00ff */
[----:B------:R-:W-:Y:S01]  /*5dc0*/  @!P1 ISETP.NE.AND P2, PT, R9, 0x1, PT ;  /* 0x000000010900980c */ /* 0x000fe20003f45270 */
[----:B------:R-:W-:Y:S01]  /*5dd0*/  ULOP3.LUT UP0, URZ, UR52, 0x90, URZ, 0xc0, !UPT ;  /* 0x0000009034ff7892 */ /* 0x000fe2000f80c0ff */
[----:B------:R-:W-:Y:S01]  /*5de0*/  R2UR UR42, R21 ;  /* 0x00000000152a72ca */ /* 0x000fe200000e0000 */
[----:B------:R-:W-:Y:S01]  /*5df0*/  @!P1 IMAD.HI.U32 R3, R29, R11, RZ ;  /* 0x0000000b1d039227 */ /* 0x000fe200078e00ff */
[----:B------:R-:W-:Y:S02]  /*5e00*/  @!P1 SHF.R.U32.HI R0, RZ, R13, R0 ;  /* 0x0000000dff009219 */ /* 0x000fe40000011600 */
[----:B------:R-:W-:Y:S01]  /*5e10*/  R2UR UR41, R20 ;  /* 0x00000000142972ca */ /* 0x000fe200000e0000 */
[----:B------:R-:W-:Y:S01]  /*5e20*/  VIADD R78, R78, 0x1 ;  /* 0x000000014e4e7836 */ /* 0x000fe20000000000 */
[----:B------:R-:W-:Y:S02]  /*5e30*/  @!P1 SHF.R.U32.HI R2, RZ, R14, R3 ;  /* 0x0000000eff029219 */ /* 0x000fe40000011603 */
[----:B------:R-:W-:Y:S02]  /*5e40*/  @!P1 SEL R3, R31, R0, !P2 ;  /* 0x000000001f039207 */ /* 0x000fe40005000000 */
[----:B------:R-:W-:Y:S02]  /*5e50*/  @!P1 SEL R2, R29, R2, !P0 ;  /* 0x000000021d029207 */ /* 0x000fe40004000000 */
[----:B------:R-:W-:Y:S01]  /*5e60*/  @P4 SHF.R.U32.HI R71, RZ, 0x10, R17 ;  /* 0x00000010ff474819 */ /* 0x000fe20000011611 */
[----:B------:R-:W-:Y:S02]  /*5e70*/  USHF.L.U32 UR42, UR42, 0x6, URZ ;  /* 0x000000062a2a7899 */ /* 0x000fe400080006ff */
[----:B------:R-:W-:Y:S02]  /*5e80*/  @!P1 IMAD.IADD R0, R2, 0x1, -R3 ;  /* 0x0000000102009824 */ /* 0x000fe400078e0a03 */
[----:B------:R-:W-:Y:S01]  /*5e90*/  @!P1 IMAD.IADD R2, R3, 0x1, -R2 ;  /* 0x0000000103029824 */ /* 0x000fe200078e0a02 */
[----:B------:R-:W-:Y:S01]  /*5ea0*/  USHF.L.U32 UR41, UR41, 0x6, URZ ;  /* 0x0000000629297899 */ /* 0x000fe200080006ff */
[----:B------:R-:W-:Y:S02]  /*5eb0*/  @!P1 IMAD R31, R0, R9, R31 ;  /* 0x00000009001f9224 */ /* 0x000fe400078e021f */
[----:B------:R-:W-:Y:S01]  /*5ec0*/  @!P1 IMAD R29, R2, R10, R29 ;  /* 0x0000000a021d9224 */ /* 0x000fe200078e021d */
[----:B------:R-:W-:Y:S08]  /*5ed0*/  BRA.U !UP0, `(.L_x_104) ;  /* 0x00000001087c7547 */ /* 0x000ff0000b800000 */
[----:B------:R-:W1:Y:S01]  /*5ee0*/  LDCU.64 UR8, c[0x4][0x80] ;  /* 0x01001000ff0877ac */ /* 0x000e620008000a00 */
[----:B------:R-:W-:Y:S01]  /*5ef0*/  MOV R2, 0x0 ;  /* 0x0000000000027802 */ /* 0x000fe20000000f00 */
[----:B------:R-:W-:Y:S02]  /*5f00*/  HFMA2 R12, -RZ, RZ, 0, 5.9604644775390625e-08 ;  /* 0x00000001ff0c7431 */ /* 0x000fe400000001ff */
[----:B------:R-:W-:Y:S01]  /*5f10*/  IMAD.MOV.U32 R8, RZ, RZ, 0x70 ;  /* 0x00000070ff087424 */ /* 0x000fe200078e00ff */
[----:B------:R2:W3:Y:S01]  /*5f20*/  LDC.64 R14, c[0x4][R2] ;  /* 0x01000000020e7b82 */ /* 0x0004e20000000a00 */
[----:B------:R-:W4:Y:S01]  /*5f30*/  LDCU.64 UR6, c[0x4][0x88] ;  /* 0x01001100ff0677ac */ /* 0x000f220008000a00 */
[----:B------:R-:W-:Y:S01]  /*5f40*/  IMAD.MOV.U32 R13, RZ, RZ, RZ ;  /* 0x000000ffff0d7224 */ /* 0x000fe200078e00ff */
[----:B------:R-:W2:Y:S01]  /*5f50*/  LDCU.64 UR4, c[0x4][0x8] ;  /* 0x01000100ff0477ac */ /* 0x000ea20008000a00 */
[----:B-1----:R-:W-:Y:S01]  /*5f60*/  MOV R5, UR9 ;  /* 0x0000000900057c02 */ /* 0x002fe20008000f00 */
[----:B------:R-:W-:Y:S01]  /*5f70*/  IMAD.U32 R4, RZ, RZ, UR8 ;  /* 0x00000008ff047e24 */ /* 0x000fe2000f8e00ff */
[----:B----4-:R-:W-:Y:S01]  /*5f80*/  MOV R7, UR7 ;  /* 0x0000000700077c02 */ /* 0x010fe20008000f00 */
[----:B------:R-:W-:Y:S01]  /*5f90*/  IMAD.U32 R6, RZ, RZ, UR6 ;  /* 0x00000006ff067e24 */ /* 0x000fe2000f8e00ff */
[----:B--2---:R-:W-:Y:S01]  /*5fa0*/  MOV R11, UR5 ;  /* 0x00000005000b7c02 */ /* 0x004fe20008000f00 */
[----:B------:R-:W-:Y:S02]  /*5fb0*/  IMAD.U32 R10, RZ, RZ, UR4 ;  /* 0x00000004ff0a7e24 */ /* 0x000fe4000f8e00ff */
[----:B------:R-:W-:Y:S07]  /*5fc0*/  LEPC R20, `(.L_x_105) ;  /* 0x000000001014794e */ /* 0x000fee0000000000 */
[----:B---3-5:R-:W-:Y:S05]  /*5fd0*/  CALL.ABS.NOINC R14 ;  /* 0x000000000e007343 */ /* 0x028fea0003c00000 */
.L_x_105:
[----:B------:R-:W1:Y:S01]  /*5fe0*/  LDCU.64 UR8, c[0x4][0x80] ;  /* 0x01001000ff0877ac */ /* 0x000e620008000a00 */
[----:B------:R-:W2:Y:S01]  /*5ff0*/  LDC.64 R2, c[0x4][R2] ;  /* 0x0100000002027b82 */ /* 0x000ea20000000a00 */
[----:B------:R-:W-:Y:S02]  /*6000*/  HFMA2 R12, -RZ, RZ, 0, 5.9604644775390625e-08 ;  /* 0x00000001ff0c7431 */ /* 0x000fe400000001ff */
[----:B------:R-:W-:Y:S02]  /*6010*/  IMAD.MOV.U32 R8, RZ, RZ, 0x70 ;  /* 0x00000070ff087424 */ /* 0x000fe400078e00ff */
[----:B------:R-:W-:Y:S01]  /*6020*/  IMAD.MOV.U32 R13, RZ, RZ, RZ ;  /* 0x000000ffff0d7224 */ /* 0x000fe200078e00ff */
[----:B------:R-:W3:Y:S01]  /*6030*/  LDCU.64 UR6, c[0x4][0x88] ;  /* 0x01001100ff0677ac */ /* 0x000ee20008000a00 */
[----:B------:R-:W4:Y:S01]  /*6040*/  LDCU.64 UR4, c[0x4][0x8] ;  /* 0x01000100ff0477ac */ /* 0x000f220008000a00 */
[----:B-1----:R-:W-:Y:S02]  /*6050*/  MOV R4, UR8 ;  /* 0x0000000800047c02 */ /* 0x002fe40008000f00 */
[----:B------:R-:W-:Y:S02]  /*6060*/  MOV R5, UR9 ;  /* 0x0000000900057c02 */ /* 0x000fe40008000f00 */
[----:B---3--:R-:W-:Y:S01]  /*6070*/  MOV R7, UR7 ;  /* 0x0000000700077c02 */ /* 0x008fe20008000f00 */
[----:B------:R-:W-:Y:S01]  /*6080*/  IMAD.U32 R6, RZ, RZ, UR6 ;  /* 0x00000006ff067e24 */ /* 0x000fe2000f8e00ff */
[----:B----4-:R-:W-:Y:S01]  /*6090*/  MOV R11, UR5 ;  /* 0x00000005000b7c02 */ /* 0x010fe20008000f00 */
[----:B------:R-:W-:Y:S02]  /*60a0*/  IMAD.U32 R10, RZ, RZ, UR4 ;  /* 0x00000004ff0a7e24 */ /* 0x000fe4000f8e00ff */
[----:B------:R-:W-:Y:S07]  /*60b0*/  LEPC R20, `(.L_x_104) ;  /* 0x000000001014794e */ /* 0x000fee0000000000 */
[----:B--2---:R-:W-:Y:S05]  /*60c0*/  CALL.ABS.NOINC R2 ;  /* 0x0000000002007343 */ /* 0x004fea0003c00000 */
.L_x_104:
[----:B------:R-:W-:Y:S01]  /*60d0*/  ISETP.NE.U32.AND P4, PT, R54, RZ, PT ;  /* 0x000000ff3600720c */ /* 0x000fe20003f85070 */
[----:B------:R-:W-:Y:S01]  /*60e0*/  UISETP.NE.AND UP2, UPT, UR53, URZ, UPT ;  /* 0x000000ff3500728c */ /* 0x000fe2000bf45270 */
[----:B------:R-:W-:Y:S01]  /*60f0*/  ISETP.NE.U32.AND P2, PT, RZ, UR38, PT ;  /* 0x00000026ff007c0c */ /* 0x000fe2000bf45070 */
[----:B------:R-:W-:Y:S01]  /*6100*/  UISETP.NE.U32.AND UP1, UPT, UR44, URZ, UPT ;  /* 0x000000ff2c00728c */ /* 0x000fe2000bf25070 */
[----:B------:R-:W-:Y:S01]  /*6110*/  ISETP.NE.AND.EX P4, PT, R55, RZ, PT, P4 ;  /* 0x000000ff3700720c */ /* 0x000fe20003f85340 */
[----:B------:R-:W-:Y:S01]  /*6120*/  UPLOP3.LUT UP0, UPT, UPT, UPT, UPT, 0x40, 0x4 ;  /* 0x000000000004789c */ /* 0x000fe20003f0e870 */
[----:B------:R-:W-:Y:S01]  /*6130*/  ISETP.NE.AND.EX P2, PT, RZ, UR39, PT, P2 ;  /* 0x00000027ff007c0c */ /* 0x000fe2000bf45320 */
[----:B------:R-:W-:Y:S01]  /*6140*/  UISETP.NE.AND.EX UP1, UPT, UR45, URZ, UPT, UP1 ;  /* 0x000000ff2d00728c */ /* 0x000fe2000bf25310 */
[----:B------:R-:W-:Y:S04]  /*6150*/  PLOP3.LUT P1, PT, PT, PT, UP2, 0x80, 0x8 ;  /* 0x000000000008781c */ /* 0x000fe80003f2f028 */
[----:B------:R-:W-:Y:S06]  /*6160*/  @UP2 UPLOP3.LUT UP0, UPT, UPT, UPT, UP1, 0x80, 0x8 ;  /* 0x000000000008289c */ /* 0x000fec0003f0f010 */
[----:B------:R-:W-:Y:S01]  /*6170*/  PLOP3.LUT P0, PT, PT, PT, UP0, 0x80, 0x8 ;  /* 0x000000000008781c */ /* 0x000fe20003f0f008 */
[----:B------:R-:W-:Y:S01]  /*6180*/  @!UPT UIADD3 URZ, UPT, UPT, URZ, URZ, URZ ;  /* 0x000000fffffff290 */ /* 0x000fe2000fffe0ff */
[----:B------:R-:W-:Y:S11]  /*6190*/  BRA.U !UP1, `(.L_x_106) ;  /* 0x0000000109387547 */ /* 0x000ff6000b800000 */
[----:B------:R-:W-:Y:S01]  /*61a0*/  UISETP.NE.U32.AND UP0, UPT, UR38, URZ, UPT ;  /* 0x000000ff2600728c */ /* 0x000fe2000bf05070 */
[----:B------:R-:W-:Y:S02]  /*61b0*/  HFMA2 R0, -RZ, RZ, 0, 5.9604644775390625e-08 ;  /* 0x00000001ff007431 */ /* 0x000fe400000001ff */
[----:B------:R-:W-:Y:S01]  /*61c0*/  IMAD.MOV.U32 R59, RZ, RZ, 0x1 ;  /* 0x00000001ff3b7424 */ /* 0x000fe200078e00ff */
[----:B------:R-:W-:Y:S06]  /*61d0*/  UISETP.NE.AND.EX UP0, UPT, UR39, URZ, UPT, UP0 ;  /* 0x000000ff2700728c */ /* 0x000fec000bf05300 */
[----:B------:R-:W-:Y:S05]  /*61e0*/  PLOP3.LUT P3, PT, PT, PT, UP0, 0x80, 0x8 ;  /* 0x000000000008781c */ /* 0x000fea0003f6f008 */
[----:B------:R-:W1:Y:S01]  /*61f0*/  @UP0 LDCU.64 UR6, c[0x0][0x888] ;  /* 0x00011100ff0607ac */ /* 0x000e620008000a00 */
[----:B------:R-:W-:Y:S07]  /*6200*/  @UP0 UIMAD UR4, UR36, UR44, URZ ;  /* 0x0000002c240402a4 */ /* 0x000fee000f8e02ff */
[----:B------:R-:W-:Y:S01]  /*6210*/  @!P3 PRMT R59, R0, 0x7610, R59 ;  /* 0x00007610003bb816 */ /* 0x000fe2000000003b */
[----:B-1----:R-:W-:Y:S03]  /*6220*/  @UP0 UIMAD.WIDE UR6, UR4, 0x4, UR6 ;  /* 0x00000004040608a5 */ /* 0x002fe6000f8e0206 */
[----:B------:R-:W1:Y:S03]  /*6230*/  @!UP0 LDCU UR4, c[0x0][0x880] ;  /* 0x00011000ff0487ac */ /* 0x000e660008000800 */
[----:B------:R-:W-:Y:S01]  /*6240*/  IMAD.U32 R2, RZ, RZ, UR6 ;  /* 0x00000006ff027e24 */ /* 0x000fe2000f8e00ff */
[----:B------:R-:W-:Y:S05]  /*6250*/  MOV R3, UR7 ;  /* 0x0000000700037c02 */ /* 0x000fea0008000f00 */
[----:B-----5:R2:W5:Y:S02]  /*6260*/  @P3 LDG.E R35, desc[UR46][R2.64] ;  /* 0x0000002e02233981 */ /* 0x020564000c1e1900 */
[----:B-12---:R-:W-:Y:S02]  /*6270*/  @!P3 IMAD.U32 R35, RZ, RZ, UR4 ;  /* 0x00000004ff23be24 */ /* 0x006fe4000f8e00ff */
.L_x_106:
[----:B------:R-:W-:Y:S05]  /*6280*/  @!P4 BRA `(.L_x_107) ;  /* 0x000000000020c947 */ /* 0x000fea0003800000 */
[----:B------:R-:W-:Y:S04]  /*6290*/  ISETP.NE.U32.AND P3, PT, R52, RZ, PT ;  /* 0x000000ff3400720c */ /* 0x000fe80003f65070 */
[----:B------:R-:W-:Y:S11]  /*62a0*/  ISETP.NE.AND.EX P3, PT, R53, RZ, PT, P3 ;  /* 0x000000ff3500720c */ /* 0x000ff60003f65330 */
[----:B------:R-:W-:Y:S02]  /*62b0*/  @!UPT UIADD3 URZ, UPT, UPT, URZ, URZ, URZ ;  /* 0x000000fffffff290 */ /* 0x000fe4000fffe0ff */
[----:B------:R-:W1:Y:S01]  /*62c0*/  @P3 LDC.64 R2, c[0x0][0x8a8] ;  /* 0x00022a00ff023b82 */ /* 0x000e620000000a00 */
[----:B------:R-:W-:Y:S04]  /*62d0*/  @P3 IMAD R0, R54, UR36, RZ ;  /* 0x0000002436003c24 */ /* 0x000fe8000f8e02ff */
[----:B-1----:R-:W-:Y:S05]  /*62e0*/  @P3 IMAD.WIDE R2, R0, 0x4, R2 ;  /* 0x0000000400023825 */ /* 0x002fea00078e0202 */
[----:B-----5:R1:W5:Y:S02]  /*62f0*/  @P3 LDG.E R32, desc[UR46][R2.64] ;  /* 0x0000002e02203981 */ /* 0x020364000c1e1900 */
[----:B-1----:R-:W2:Y:S02]  /*6300*/  @!P3 LDC R32, c[0x0][0x8a0] ;  /* 0x00022800ff20bb82 */ /* 0x002ea40000000800 */
.L_x_107:
[----:B-----5:R-:W-:Y:S01]  /*6310*/  FSETP.NEU.AND P3, PT, R35, RZ, PT ;  /* 0x000000ff2300720b */ /* 0x020fe20003f6d000 */
[----:B------:R-:W-:Y:S01]  /*6320*/  ULOP3.LUT UR4, UR51, 0x1, URZ, 0x3c, !UPT ;  /* 0x0000000133047892 */ /* 0x000fe2000f8e3cff */
[----:B------:R-:W-:Y:S01]  /*6330*/  SEL R5, RZ, 0xffffffff, P2 ;  /* 0xffffffffff057807 */ /* 0x000fe20001000000 */
[----:B------:R-:W-:Y:S01]  /*6340*/  IMAD.U32 R38, RZ, RZ, UR56 ;  /* 0x00000038ff267e24 */ /* 0x000fe2000f8e00ff */
[----:B------:R-:W-:Y:S01]  /*6350*/  @P1 LOP3.LUT P2, RZ, R59, 0xff, RZ, 0xc0, !PT ;  /* 0x000000ff3bff1812 */ /* 0x000fe2000784c0ff */
[----:B------:R-:W-:Y:S01]  /*6360*/  IMAD.SHL.U32 R81, R68, 0x2, RZ ;  /* 0x0000000244517824 */ /* 0x000fe200078e00ff */
[----:B------:R-:W-:Y:S01]  /*6370*/  @P1 SEL R2, RZ, 0xffffffff, P3 ;  /* 0xffffffffff021807 */ /* 0x000fe20001800000 */
[----:B------:R-:W-:Y:S01]  /*6380*/  IMAD.U32 R83, RZ, RZ, UR4 ;  /* 0x00000004ff537e24 */ /* 0x000fe2000f8e00ff */
[----:B------:R-:W-:Y:S01]  /*6390*/  LEA R76, R30, UR48, 0x3 ;  /* 0x000000301e4c7c11 */ /* 0x000fe2000f8e18ff */
[----:B------:R-:W-:Y:S01]  /*63a0*/  IMAD.SHL.U32 R38, R38, 0x1000, RZ ;  /* 0x0000100026267824 */ /* 0x000fe200078e00ff */
[----:B------:R-:W-:Y:S01]  /*63b0*/  @P0 SEL R2, R5, R2, !P2 ;  /* 0x0000000205020207 */ /* 0x000fe20005000000 */
[----:B------:R-:W-:Y:S01]  /*63c0*/  BSSY B1, `(.L_x_108) ;  /* 0x0000035000017945 */ /* 0x000fe20003800000 */
[----:B------:R-:W-:Y:S01]  /*63d0*/  SHF.L.U32 R3, R73, 0x1f, RZ ;  /* 0x0000001f49037819 */ /* 0x000fe200000006ff */
[----:B------:R-:W-:Y:S01]  /*63e0*/  IMAD.MOV.U32 R82, RZ, RZ, 0x1 ;  /* 0x00000001ff527424 */ /* 0x000fe200078e00ff */
[----:B------:R-:W-:Y:S01]  /*63f0*/  @P1 LOP3.LUT R2, R2, 0x1, RZ, 0xc0, !PT ;  /* 0x0000000102021812 */ /* 0x000fe200078ec0ff */
[----:B------:R-:W-:Y:S01]  /*6400*/  IMAD R34, R30, 0x20, R33 ;  /* 0x000000201e227824 */ /* 0x000fe200078e0221 */
[----:B------:R-:W-:Y:S01]  /*6410*/  PLOP3.LUT P2, PT, PT, PT, UP1, 0x80, 0x8 ;  /* 0x000000000008781c */ /* 0x000fe20003f4f018 */
[----:B------:R-:W-:Y:S01]  /*6420*/  IMAD.U32 R80, RZ, RZ, UR56 ;  /* 0x00000038ff507e24 */ /* 0x000fe2000f8e00ff */
[----:B------:R-:W-:Y:S01]  /*6430*/  ISETP.NE.U32.OR P5, PT, R2, 0x1, !P1 ;  /* 0x000000010200780c */ /* 0x000fe20004fa5470 */
[----:B------:R-:W-:Y:S01]  /*6440*/  IMAD.U32 R2, RZ, RZ, UR56 ;  /* 0x00000038ff027e24 */ /* 0x000fe2000f8e00ff */
[----:B------:R-:W-:Y:S02]  /*6450*/  CS2R R50, SRZ ;  /* 0x0000000000327805 */ /* 0x000fe4000001ff00 */
[----:B------:R-:W-:Y:S02]  /*6460*/  CS2R R48, SRZ ;  /* 0x0000000000307805 */ /* 0x000fe4000001ff00 */
[----:B------:R-:W-:Y:S02]  /*6470*/  P2R R79, PR, RZ, 0x20 ;  /* 0x00000020ff4f7803 */ /* 0x000fe40000000000 */
[----:B------:R-:W-:Y:S02]  /*6480*/  CS2R R42, SRZ ;  /* 0x00000000002a7805 */ /* 0x000fe4000001ff00 */
[----:B------:R-:W-:Y:S02]  /*6490*/  LEA R0, R2, UR48, 0x3 ;  /* 0x0000003002007c11 */ /* 0x000fe4000f8e18ff */
[----:B------:R-:W-:Y:S02]  /*64a0*/  CS2R R40, SRZ ;  /* 0x0000000000287805 */ /* 0x000fe4000001ff00 */
[----:B------:R-:W-:Y:S02]  /*64b0*/  SEL R2, RZ, 0xffffffff, P3 ;  /* 0xffffffffff027807 */ /* 0x000fe40001800000 */
[----:B------:R-:W-:Y:S02]  /*64c0*/  LOP3.LUT P3, R77, R59, 0xff, RZ, 0xc0, !PT ;  /* 0x000000ff3b4d7812 */ /* 0x000fe4000786c0ff */
[----:B------:R-:W-:Y:S02]  /*64d0*/  IADD3 R39, PT, PT, R38, UR48, R81 ;  /* 0x0000003026277c10 */ /* 0x000fe4000fffe051 */
[----:B------:R-:W-:Y:S02]  /*64e0*/  @P5 SHF.L.U32 R7, R83, 0x1f, RZ ;  /* 0x0000001f53075819 */ /* 0x000fe400000006ff */
[----:B------:R-:W-:Y:S02]  /*64f0*/  @P2 SEL R2, R5, R2, !P3 ;  /* 0x0000000205022207 */ /* 0x000fe40005800000 */
[----:B------:R-:W1:Y:S02]  /*6500*/  @P5 SYNCS.PHASECHK.TRANS64.TRYWAIT P1, [R0+URZ+0x80], R7 ;  /* 0x00008007000055a7 */ /* 0x000e6400080211ff */
[----:B------:R-:W-:Y:S04]  /*6510*/  LOP3.LUT R2, R2, 0x1, RZ, 0xc0, !PT ;  /* 0x0000000102027812 */ /* 0x000fe800078ec0ff */
[----:B------:R-:W-:Y:S04]  /*6520*/  ISETP.NE.U32.AND P4, PT, R2, 0x1, PT ;  /* 0x000000010200780c */ /* 0x000fe80003f85070 */
[----:B------:R-:W-:Y:S01]  /*6530*/  P2R R85, PR, RZ, 0x10 ;  /* 0x00000010ff557803 */ /* 0x000fe20000000000 */
[----:B------:R3:W4:Y:S01]  /*6540*/  SYNCS.PHASECHK.TRANS64.TRYWAIT P0, [R76+URZ+0xe0], R3 ;  /* 0x0000e0034c0075a7 */ /* 0x00072200080011ff */
[----:B-1----:R-:W-:Y:S01]  /*6550*/  @P5 SEL R82, RZ, 0x1, !P1 ;  /* 0x00000001ff525807 */ /* 0x002fe20004800000 */
[----:B---3--:R-:W-:Y:S06]  /*6560*/  @!P5 BRA `(.L_x_109) ;  /* 0x000000000068d947 */ /* 0x008fec0003800000 */
[----:B------:R-:W-:Y:S01]  /*6570*/  LOP3.LUT P5, RZ, R69, 0x40, RZ, 0xc0, !PT ;  /* 0x0000004045ff7812 */ /* 0x000fe200078ac0ff */
[C---:B------:R-:W-:Y:S01]  /*6580*/  VIADD R4, R39.reuse, 0x200 ;  /* 0x0000020027047836 */ /* 0x040fe20000000000 */
[----:B------:R-:W-:Y:S01]  /*6590*/  ISETP.NE.AND P2, PT, R82, RZ, PT ;  /* 0x000000ff5200720c */ /* 0x000fe20003f45270 */
[----:B------:R-:W-:Y:S01]  /*65a0*/  BSSY B0, `(.L_x_110) ;  /* 0x000000d000007945 */ /* 0x000fe20003800000 */
[----:B------:R-:W-:Y:S01]  /*65b0*/  PLOP3.LUT P1, PT, PT, PT, PT, 0x8, 0x80 ;  /* 0x000000000080781c */ /* 0x000fe20003f2e170 */
[----:B------:R-:W-:Y:S01]  /*65c0*/  @P4 VIADD R2, R39, 0x210 ;  /* 0x0000021027024836 */ /* 0x000fe20000000000 */
[----:B------:R-:W-:Y:S02]  /*65d0*/  @P4 PLOP3.LUT P1, PT, P5, PT, PT, 0x80, 0x8 ;  /* 0x000000000008481c */ /* 0x000fe40002f2f070 */
[----:B------:R-:W-:Y:S02]  /*65e0*/  CS2R R50, SRZ ;  /* 0x0000000000327805 */ /* 0x000fe4000001ff00 */
[----:B------:R-:W-:Y:S02]  /*65f0*/  CS2R R48, SRZ ;  /* 0x0000000000307805 */ /* 0x000fe4000001ff00 */
[----:B------:R-:W-:Y:S02]  /*6600*/  CS2R R42, SRZ ;  /* 0x00000000002a7805 */ /* 0x000fe4000001ff00 */
[----:B------:R-:W-:Y:S05]  /*6610*/  CS2R R40, SRZ ;  /* 0x0000000000287805 */ /* 0x000fea000001ff00 */
[----:B------:R-:W-:Y:S01]  /*6620*/  @P1 VIADD R2, R4, 0xfffffff0 ;  /* 0xfffffff004021836 */ /* 0x000fe20000000000 */
[----:B------:R-:W-:Y:S06]  /*6630*/  @P2 BRA `(.L_x_111) ;  /* 0x00000000000c2947 */ /* 0x000fec0003800000 */
[----:B------:R-:W-:Y:S04]  /*6640*/  SHF.L.U32 R5, R83, 0x1f, RZ ;  /* 0x0000001f53057819 */ /* 0x000fe800000006ff */
[----:B------:R-:W1:Y:S02]  /*6650*/  SYNCS.PHASECHK.TRANS64.TRYWAIT P1, [R0+URZ+0x80], R5 ;  /* 0x00008005000075a7 */ /* 0x000e6400080211ff */
[----:B-1----:R-:W-:Y:S05]  /*6660*/  @!P1 BRA `(.L_x_112) ;  /* 0x00000020004c9947 */ /* 0x002fea0003800000 */
.L_x_111:
[----:B------:R-:W-:Y:S05]  /*6670*/  BSYNC B0 ;  /* 0x0000000000007941 */ /* 0x000fea0003800000 */
.L_x_110:
[----:B------:R-:W-:Y:S01]  /*6680*/  UIADD3 UR5, UPT, UPT, UR56, 0x1, URZ ;  /* 0x0000000138057890 */ /* 0x000fe2000fffe0ff */
[----:B------:R-:W-:Y:S03]  /*6690*/  ISETP.NE.AND P1, PT, R85, RZ, PT ;  /* 0x000000ff5500720c */ /* 0x000fe60003f25270 */
[----:B------:R-:W-:Y:S04]  /*66a0*/  UISETP.NE.AND UP0, UPT, UR5, 0x3, UPT ;  /* 0x000000030500788c */ /* 0x000fe8000bf05270 */
[----:B------:R-:W-:Y:S02]  /*66b0*/  USEL UR4, URZ, 0x1, UP0 ;  /* 0x00000001ff047887 */ /* 0x000fe40008000000 */
[----:B------:R-:W-:Y:S04]  /*66c0*/  USEL UR5, UR5, URZ, UP0 ;  /* 0x000000ff05057287 */ /* 0x000fe80008000000 */
[----:B------:R3:W1:Y:S01]  /*66d0*/  @P1 LDS.128 R48, [R2] ;  /* 0x0000000002301984 */ /* 0x0006620000000c00 */
[----:B------:R-:W-:Y:S01]  /*66e0*/  LOP3.LUT R83, R83, UR4, RZ, 0x3c, !PT ;  /* 0x0000000453537c12 */ /* 0x000fe2000f8e3cff */
[----:B------:R-:W-:Y:S02]  /*66f0*/  IMAD.U32 R80, RZ, RZ, UR5 ;  /* 0x00000005ff507e24 */ /* 0x000fe4000f8e00ff */
[----:B------:R3:W1:Y:S04]  /*6700*/  @P1 LDS.128 R40, [R39+0x200] ;  /* 0x0002000027281984 */ /* 0x0006680000000c00 */
.L_x_109:
[----:B------:R-:W-:Y:S05]  /*6710*/  BSYNC B1 ;  /* 0x0000000000017941 */ /* 0x000fea0003800000 */
.L_x_108:
[----:B-1----:R-:W-:Y:S04]  /*6720*/  SHF.R.U32.HI R5, RZ, 0x15, R34 ;  /* 0x00000015ff057819 */ /* 0x002fe80000011622 */
[----:B------:R-:W-:Y:S01]  /*6730*/  LOP3.LUT P1, RZ, R5, 0x3, R70, 0x48, !PT ;  /* 0x0000000305ff7812 */ /* 0x000fe20007824846 */
[----:B------:R-:W-:Y:S01]  /*6740*/  @!UPT UIADD3 URZ, UPT, UPT, URZ, URZ, URZ ;  /* 0x000000fffffff290 */ /* 0x000fe2000fffe0ff */
[----:B----4-:R-:W-:Y:S11]  /*6750*/  @P0 BRA `(.L_x_113) ;  /* 0x0000000000080947 */ /* 0x010ff60003800000 */
[----:B------:R-:W1:Y:S02]  /*6760*/  SYNCS.PHASECHK.TRANS64.TRYWAIT P0, [R76+URZ+0xe0], R3 ;  /* 0x0000e0034c0075a7 */ /* 0x000e6400080011ff */
[----:B-1----:R-:W-:Y:S05]  /*6770*/  @!P0 BRA `(.L_x_114) ;  /* 0x00000020001c8947 */ /* 0x002fea0003800000 */
.L_x_113:
[----:B------:R-:W-:Y:S05]  /*6780*/  @!P1 BRA `(.L_x_115) ;  /* 0x0000000000409947 */ /* 0x000fea0003800000 */
[----:B------:R-:W4:Y:S01]  /*6790*/  LDCU.64 UR8, c[0x4][0x70] ;  /* 0x01000e00ff0877ac */ /* 0x000f220008000a00 */
[----:B-1----:R-:W-:Y:S01]  /*67a0*/  MOV R3, 0x0 ;  /* 0x0000000000037802 */ /* 0x002fe20000000f00 */
[----:B------:R-:W-:Y:S02]  /*67b0*/  HFMA2 R12, -RZ, RZ, 0, 5.9604644775390625e-08 ;  /* 0x00000001ff0c7431 */ /* 0x000fe400000001ff */
[----:B------:R-:W-:Y:S02]  /*67c0*/  IMAD.MOV.U32 R8, RZ, RZ, 0x192 ;  /* 0x00000192ff087424 */ /* 0x000fe400078e00ff */
[----:B------:R-:W-:Y:S01]  /*67d0*/  IMAD.MOV.U32 R13, RZ, RZ, RZ ;  /* 0x000000ffff0d7224 */ /* 0x000fe200078e00ff */
[----:B------:R-:W1:Y:S01]  /*67e0*/  LDCU.64 UR6, c[0x4][0x78] ;  /* 0x01000f00ff0677ac */ /* 0x000e620008000a00 */
[----:B---3--:R-:W3:Y:S01]  /*67f0*/  LDC.64 R2, c[0x4][R3] ;  /* 0x0100000003027b82 */ /* 0x008ee20000000a00 */
[----:B------:R-:W5:Y:S01]  /*6800*/  LDCU.64 UR4, c[0x4][0x10] ;  /* 0x01000200ff0477ac */ /* 0x000f620008000a00 */
[----:B----4-:R-:W-:Y:S01]  /*6810*/  MOV R5, UR9 ;  /* 0x0000000900057c02 */ /* 0x010fe20008000f00 */
[----:B------:R-:W-:Y:S01]  /*6820*/  IMAD.U32 R4, RZ, RZ, UR8 ;  /* 0x00000008ff047e24 */ /* 0x000fe2000f8e00ff */
[----:B-1----:R-:W-:Y:S01]  /*6830*/  MOV R7, UR7 ;  /* 0x0000000700077c02 */ /* 0x002fe20008000f00 */
[----:B------:R-:W-:Y:S01]  /*6840*/  IMAD.U32 R6, RZ, RZ, UR6 ;  /* 0x00000006ff067e24 */ /* 0x000fe2000f8e00ff */
[----:B-----5:R-:W-:Y:S01]  /*6850*/  MOV R11, UR5 ;  /* 0x00000005000b7c02 */ /* 0x020fe20008000f00 */
[----:B------:R-:W-:Y:S02]  /*6860*/  IMAD.U32 R10, RZ, RZ, UR4 ;  /* 0x00000004ff0a7e24 */ /* 0x000fe4000f8e00ff */
[----:B------:R-:W-:Y:S07]  /*6870*/  LEPC R20, `(.L_x_115) ;  /* 0x000000001014794e */ /* 0x000fee0000000000 */
[----:B--23--:R-:W-:Y:S05]  /*6880*/  CALL.ABS.NOINC R2 ;  /* 0x0000000002007343 */ /* 0x00cfea0003c00000 */
.L_x_115:
[----:B------:R-:W-:Y:S05]  /*6890*/  WARPSYNC.ALL ;  /* 0x0000000000007948 */ /* 0x000fea0003800000 */
[----:B------:R-:W-:Y:S01]  /*68a0*/  R2UR UR4, R34 ;  /* 0x00000000220472ca */ /* 0x000fe200000e0000 */
[--C-:B------:R-:W-:Y:S01]  /*68b0*/  HADD2.F32 R20, -RZ, R40.reuse.H0_H0 ;  /* 0x20000028ff147230 */ /* 0x100fe20000004100 */
[----:B------:R-:W-:Y:S01]  /*68c0*/  MOV R84, 0x10 ;  /* 0x0000001000547802 */ /* 0x000fe20000000f00 */
[----:B------:R-:W-:Y:S01]  /*68d0*/  HADD2.F32 R21, -RZ, R40.H1_H1 ;  /* 0x30000028ff157230 */ /* 0x000fe20000004100 */
[----:B------:R-:W-:Y:S01]  /*68e0*/  LOP3.LUT P6, RZ, R69, 0x40, RZ, 0xc0, !PT ;  /* 0x0000004045ff7812 */ /* 0x000fe200078cc0ff */
[----:B------:R-:W-:Y:S01]  /*68f0*/  HADD2.F32 R36, -RZ, R41.H1_H1 ;  /* 0x30000029ff247230 */ /* 0x000fe20000004100 */
[----:B------:R-:W-:Y:S01]  /*6900*/  ISETP.NE.AND P0, PT, R74, RZ, PT ;  /* 0x000000ff4a00720c */ /* 0x000fe20003f05270 */
[----:B------:R-:W-:Y:S01]  /*6910*/  HADD2.F32 R37, -RZ, R43.H0_H0 ;  /* 0x2000002bff257230 */ /* 0x000fe20000004100 */
[----:B------:R-:W-:Y:S01]  /*6920*/  SEL R84, R84, 0xfffffff0, !P6 ;  /* 0xfffffff054547807 */ /* 0x000fe20007000000 */
[----:B------:R-:W-:Y:S03]  /*6930*/  BSSY.RECONVERGENT B0, `(.L_x_116) ;  /* 0x000004e000007945 */ /* 0x000fe60003800200 */
[----:B------:R-:W-:Y:S01]  /*6940*/  IADD3 R86, PT, PT, R39, R84, RZ ;  /* 0x0000005427567210 */ /* 0x000fe20007ffe0ff */
[----:B------:R-:W2:Y:S02]  /*6950*/  LDTM.x16 R4, tmem[UR4] ;  /* 0x00000004000479ee */ /* 0x000ea40008240000 */
[C---:B--2---:R-:W-:Y:S01]  /*6960*/  FMUL R0, R32.reuse, R4 ;  /* 0x0000000420007220 */ /* 0x044fe20000400000 */
[C---:B---3--:R-:W-:Y:S01]  /*6970*/  FMUL R2, R32.reuse, R5 ;  /* 0x0000000520027220 */ /* 0x048fe20000400000 */
[C---:B-1----:R-:W-:Y:S01]  /*6980*/  FMUL R3, R32.reuse, R6 ;  /* 0x0000000620037220 */ /* 0x042fe20000400000 */
[C---:B------:R-:W-:Y:S01]  /*6990*/  FMUL R7, R32.reuse, R7 ;  /* 0x0000000720077220 */ /* 0x040fe20000400000 */
[C---:B------:R-:W-:Y:S01]  /*69a0*/  FFMA R0, R35.reuse, R20, R0 ;  /* 0x0000001423007223 */ /* 0x040fe20000000000 */
[----:B------:R-:W-:Y:S02]  /*69b0*/  HADD2.F32 R20, -RZ, R41.H0_H0 ;  /* 0x20000029ff147230 */ /* 0x000fe40000004100 */
[C---:B------:R-:W-:Y:S01]  /*69c0*/  FFMA R2, R35.reuse, R21, R2 ;  /* 0x0000001523027223 */ /* 0x040fe20000000002 */
[--C-:B------:R-:W-:Y:S02]  /*69d0*/  HADD2.F32 R21, -RZ, R42.reuse.H0_H0 ;  /* 0x2000002aff157230 */ /* 0x100fe40000004100 */
[C---:B------:R-:W-:Y:S01]  /*69e0*/  FMUL R4, R32.reuse, R8 ;  /* 0x0000000820047220 */ /* 0x040fe20000400000 */
[C---:B------:R-:W-:Y:S01]  /*69f0*/  FMUL R5, R32.reuse, R9 ;  /* 0x0000000920057220 */ /* 0x040fe20000400000 */
[C---:B------:R-:W-:Y:S01]  /*6a00*/  FFMA R3, R35.reuse, R20, R3 ;  /* 0x0000001423037223 */ /* 0x040fe20000000003 */
[----:B------:R-:W-:Y:S02]  /*6a10*/  HADD2.F32 R20, -RZ, R42.H1_H1 ;  /* 0x3000002aff147230 */ /* 0x000fe40000004100 */
[C---:B------:R-:W-:Y:S01]  /*6a20*/  FFMA R7, R35.reuse, R36, R7 ;  /* 0x0000002423077223 */ /* 0x040fe20000000007 */
[C---:B------:R-:W-:Y:S01]  /*6a30*/  FMUL R6, R32.reuse, R10 ;  /* 0x0000000a20067220 */ /* 0x040fe20000400000 */
[----:B------:R-:W-:Y:S02]  /*6a40*/  HADD2.F32 R36, -RZ, R43.H1_H1 ;  /* 0x3000002bff247230 */ /* 0x000fe40000004100 */
[C---:B------:R-:W-:Y:S01]  /*6a50*/  FMUL R11, R32.reuse, R11 ;  /* 0x0000000b200b7220 */ /* 0x040fe20000400000 */
[C---:B------:R-:W-:Y:S01]  /*6a60*/  FFMA R4, R35.reuse, R21, R4 ;  /* 0x0000001523047223 */ /* 0x040fe20000000004 */
[C---:B------:R-:W-:Y:S01]  /*6a70*/  FFMA R5, R35.reuse, R20, R5 ;  /* 0x0000001423057223 */ /* 0x040fe20000000005 */
[C---:B------:R-:W-:Y:S01]  /*6a80*/  FFMA R6, R35.reuse, R37, R6 ;  /* 0x0000002523067223 */ /* 0x040fe20000000006 */
[--C-:B------:R-:W-:Y:S02]  /*6a90*/  HADD2.F32 R20, -RZ, R48.reuse.H0_H0 ;  /* 0x20000030ff147230 */ /* 0x100fe40000004100 */
[C---:B------:R-:W-:Y:S01]  /*6aa0*/  FFMA R11, R35.reuse, R36, R11 ;  /* 0x00000024230b7223 */ /* 0x040fe2000000000b */
[C---:B------:R-:W-:Y:S01]  /*6ab0*/  FMUL R8, R32.reuse, R12 ;  /* 0x0000000c20087220 */ /* 0x040fe20000400000 */
[----:B------:R-:W-:Y:S02]  /*6ac0*/  HADD2.F32 R36, -RZ, R48.H1_H1 ;  /* 0x30000030ff247230 */ /* 0x000fe40000004100 */
[C---:B------:R-:W-:Y:S01]  /*6ad0*/  FMUL R9, R32.reuse, R13 ;  /* 0x0000000d20097220 */ /* 0x040fe20000400000 */
[--C-:B------:R-:W-:Y:S02]  /*6ae0*/  HADD2.F32 R21, -RZ, R49.reuse.H0_H0 ;  /* 0x20000031ff157230 */ /* 0x100fe40000004100 */
[C---:B------:R-:W-:Y:S01]  /*6af0*/  FMUL R10, R32.reuse, R14 ;  /* 0x0000000e200a7220 */ /* 0x040fe20000400000 */
[C---:B------:R-:W-:Y:S01]  /*6b00*/  FFMA R8, R35.reuse, R20, R8 ;  /* 0x0000001423087223 */ /* 0x040fe20000000008 */
[----:B------:R-:W-:Y:S02]  /*6b10*/  HADD2.F32 R20, -RZ, R49.H1_H1 ;  /* 0x30000031ff147230 */ /* 0x000fe40000004100 */
[C---:B------:R-:W-:Y:S01]  /*6b20*/  FFMA R9, R35.reuse, R36, R9 ;  /* 0x0000002423097223 */ /* 0x040fe20000000009 */
[C---:B------:R-:W-:Y:S01]  /*6b30*/  FMUL R15, R32.reuse, R15 ;  /* 0x0000000f200f7220 */ /* 0x040fe20000400000 */
[C---:B------:R-:W-:Y:S01]  /*6b40*/  FFMA R10, R35.reuse, R21, R10 ;  /* 0x00000015230a7223 */ /* 0x040fe2000000000a */
[--C-:B------:R-:W-:Y:S02]  /*6b50*/  HADD2.F32 R21, -RZ, R50.reuse.H0_H0 ;  /* 0x20000032ff157230 */ /* 0x100fe40000004100 */
[C---:B------:R-:W-:Y:S01]  /*6b60*/  FMUL R12, R32.reuse, R16 ;  /* 0x00000010200c7220 */ /* 0x040fe20000400000 */
[----:B------:R-:W-:Y:S02]  /*6b70*/  HADD2.F32 R36, -RZ, R50.H1_H1 ;  /* 0x30000032ff247230 */ /* 0x000fe40000004100 */
[C---:B------:R-:W-:Y:S01]  /*6b80*/  FFMA R15, R35.reuse, R20, R15 ;  /* 0x00000014230f7223 */ /* 0x040fe2000000000f */
[C---:B------:R-:W-:Y:S01]  /*6b90*/  FMUL R13, R32.reuse, R17 ;  /* 0x00000011200d7220 */ /* 0x040fe20000400000 */
[--C-:B------:R-:W-:Y:S02]  /*6ba0*/  HADD2.F32 R37, -RZ, R51.reuse.H0_H0 ;  /* 0x20000033ff257230 */ /* 0x100fe40000004100 */
[C---:B------:R-:W-:Y:S01]  /*6bb0*/  FMUL R14, R32.reuse, R18 ;  /* 0x00000012200e7220 */ /* 0x040fe20000400000 */
[----:B------:R-:W-:Y:S02]  /*6bc0*/  HADD2.F32 R20, -RZ, R51.H1_H1 ;  /* 0x30000033ff147230 */ /* 0x000fe40000004100 */
[----:B------:R-:W-:Y:S01]  /*6bd0*/  FMUL R19, R32, R19 ;  /* 0x0000001320137220 */ /* 0x000fe20000400000 */
[----:B------:R-:W-:Y:S01]  /*6be0*/  F2FP.F16.F32.PACK_AB R44, R2, R0 ;  /* 0x00000000022c723e */ /* 0x000fe200000000ff */
[----:B------:R-:W-:Y:S01]  /*6bf0*/  FFMA R12, R35, R21, R12 ;  /* 0x00000015230c7223 */ /* 0x000fe2000000000c */
[----:B------:R-:W-:Y:S01]  /*6c00*/  F2FP.F16.F32.PACK_AB R45, R7, R3 ;  /* 0x00000003072d723e */ /* 0x000fe200000000ff */
[----:B------:R-:W-:Y:S01]  /*6c10*/  FFMA R13, R35, R36, R13 ;  /* 0x00000024230d7223 */ /* 0x000fe2000000000d */
[----:B------:R-:W-:Y:S01]  /*6c20*/  F2FP.F16.F32.PACK_AB R46, R5, R4 ;  /* 0x00000004052e723e */ /* 0x000fe200000000ff */
[----:B------:R-:W-:Y:S01]  /*6c30*/  FFMA R14, R35, R37, R14 ;  /* 0x00000025230e7223 */ /* 0x000fe2000000000e */
[----:B------:R-:W-:Y:S01]  /*6c40*/  F2FP.F16.F32.PACK_AB R47, R11, R6 ;  /* 0x000000060b2f723e */ /* 0x000fe200000000ff */
[----:B------:R-:W-:Y:S01]  /*6c50*/  FFMA R19, R35, R20, R19 ;  /* 0x0000001423137223 */ /* 0x000fe20000000013 */
[----:B------:R-:W-:Y:S02]  /*6c60*/  F2FP.F16.F32.PACK_AB R64, R9, R8 ;  /* 0x000000080940723e */ /* 0x000fe400000000ff */
[----:B------:R-:W-:Y:S01]  /*6c70*/  F2FP.F16.F32.PACK_AB R65, R15, R10 ;  /* 0x0000000a0f41723e */ /* 0x000fe200000000ff */
[----:B------:R1:W-:Y:S01]  /*6c80*/  STS.128 [R39+0x200], R44 ;  /* 0x0002002c27007388 */ /* 0x0003e20000000c00 */
[----:B------:R-:W-:Y:S02]  /*6c90*/  F2FP.F16.F32.PACK_AB R66, R13, R12 ;  /* 0x0000000c0d42723e */ /* 0x000fe400000000ff */
[----:B------:R-:W-:Y:S05]  /*6ca0*/  F2FP.F16.F32.PACK_AB R67, R19, R14 ;  /* 0x0000000e1343723e */ /* 0x000fea00000000ff */
[----:B------:R1:W-:Y:S01]  /*6cb0*/  STS.128 [R86+0x200], R64 ;  /* 0x0002004056007388 */ /* 0x0003e20000000c00 */
[----:B------:R-:W-:Y:S01]  /*6cc0*/  @!PT LDS RZ, [RZ] ;  /* 0x00000000fffff984 */ /* 0x000fe20000000800 */
[----:B------:R-:W-:Y:S01]  /*6cd0*/  @!PT LDS RZ, [RZ] ;  /* 0x00000000fffff984 */ /* 0x000fe20000000800 */
[----:B------:R-:W-:Y:S01]  /*6ce0*/  @!PT LDS RZ, [RZ] ;  /* 0x00000000fffff984 */ /* 0x000fe20000000800 */
[----:B------:R-:W-:Y:S01]  /*6cf0*/  @!PT LDS RZ, [RZ] ;  /* 0x00000000fffff984 */ /* 0x000fe20000000800 */
[----:B------:R2:W-:Y:S07]  /*6d00*/  MEMBAR.ALL.CTA ;  /* 0x0000000000007992 */ /* 0x0005ee0000008000 */
[----:B--2---:R-:W2:Y:S02]  /*6d10*/  FENCE.VIEW.ASYNC.S ;  /* 0x00000000000073c6 */ /* 0x004ea40000000000 */
[----:B--2---:R-:W-:Y:S06]  /*6d20*/  BAR.SYNC.DEFER_BLOCKING 0x1, 0x80 ;  /* 0x0042000000007b1d */ /* 0x004fec0000010000 */
[----:B------:R-:W-:Y:S05]  /*6d30*/  @P0 BRA `(.L_x_117) ;  /* 0x0000000000340947 */ /* 0x000fea0003800000 */
[----:B------:R-:W-:Y:S01]  /*6d40*/  R2UR UR10, R38 ;  /* 0x00000000260a72ca */ /* 0x000fe200000e0000 */
[----:B------:R-:W-:Y:S01]  /*6d50*/  UIADD3 UR8, UP0, UPT, UR54, 0x680, URZ ;  /* 0x0000068036087890 */ /* 0x000fe2000ff1e0ff */
[----:B------:R-:W-:Y:S01]  /*6d60*/  UMOV UR43, UR36 ;  /* 0x00000024002b7c82 */ /* 0x000fe20008000000 */
[----:B------:R-:W-:Y:S02]  /*6d70*/  UIADD3 UR5, UPT, UPT, UR41, 0x20, URZ ;  /* 0x0000002029057890 */ /* 0x000fe4000fffe0ff */
[----:B------:R-:W-:Y:S01]  /*6d80*/  UIADD3.X UR9, UPT, UPT, URZ, UR55, URZ, UP0, !UPT ;  /* 0x00000037ff097290 */ /* 0x000fe200087fe4ff */
[----:B------:R-:W-:Y:S01]  /*6d90*/  UMOV UR6, UR42 ;  /* 0x0000002a00067c82 */ /* 0x000fe20008000000 */
[----:B------:R-:W-:Y:S06]  /*6da0*/  UMOV UR7, UR36 ;  /* 0x0000002400077c82 */ /* 0x000fec0008000000 */
[----:B------:R-:W-:Y:S04]  /*6db0*/  UIADD3 UR10, UPT, UPT, UR48, UR10, URZ ;  /* 0x0000000a300a7290 */ /* 0x000fe8000fffe0ff */
[----:B------:R-:W-:Y:S02]  /*6dc0*/  UIADD3 UR40, UPT, UPT, UR10, 0x200, URZ ;  /* 0x000002000a287890 */ /* 0x000fe4000fffe0ff */
[----:B------:R-:W-:Y:S07]  /*6dd0*/  UIADD3 UR4, UPT, UPT, UR10, 0xa00, URZ ;  /* 0x00000a000a047890 */ /* 0x000fee000fffe0ff */
[----:B------:R2:W-:Y:S02]  /*6de0*/  UTMASTG.3D [UR40], [UR8] ;  /* 0x00000028080073b5 */ /* 0x0005e40008010000 */
[----:B------:R2:W-:Y:S02]  /*6df0*/  UTMASTG.3D [UR4], [UR8] ;  /* 0x00000004080073b5 */ /* 0x0005e40008010000 */
[----:B--2---:R0:W-:Y:S02]  /*6e00*/  UTMACMDFLUSH ;  /* 0x00000000000079b7 */ /* 0x0041e40000000000 */
.L_x_117:
[----:B------:R-:W-:Y:S05]  /*6e10*/  BSYNC.RECONVERGENT B0 ;  /* 0x0000000000007941 */ /* 0x000fea0003800200 */
.L_x_116:
[----:B------:R-:W-:Y:S01]  /*6e20*/  UIADD3 UR40, UPT, UPT, UR56, 0x1, URZ ;  /* 0x0000000138287890 */ /* 0x000fe2000fffe0ff */
[----:B------:R-:W-:Y:S03]  /*6e30*/  BSSY.RECONVERGENT B0, `(.L_x_118) ;  /* 0x0000005000007945 */ /* 0x000fe60003800200 */
[----:B------:R-:W-:Y:S04]  /*6e40*/  UISETP.NE.AND UP0, UPT, UR40, 0x3, UPT ;  /* 0x000000032800788c */ /* 0x000fe8000bf05270 */
[----:B------:R-:W-:Y:S01]  /*6e50*/  USEL UR43, UR40, URZ, UP0 ;  /* 0x000000ff282b7287 */ /* 0x000fe20008000000 */
[----:B------:R-:W-:Y:S11]  /*6e60*/  @P0 BRA `(.L_x_119) ;  /* 0x0000000000040947 */ /* 0x000ff60003800000 */
[----:B------:R-:W-:Y:S04]  /*6e70*/  DEPBAR.LE SB0, 0x1 ;  /* 0x000080400000791a */ /* 0x000fe80000000000 */
.L_x_119:
[----:B------:R-:W-:Y:S05]  /*6e80*/  BSYNC.RECONVERGENT B0 ;  /* 0x0000000000007941 */ /* 0x000fea0003800200 */
.L_x_118:
[----:B------:R-:W-:Y:S01]  /*6e90*/  BAR.SYNC.DEFER_BLOCKING 0x1, 0x80 ;  /* 0x0042000000007b1d */ /* 0x000fe20000010000 */
[----:B------:R-:W-:Y:S01]  /*6ea0*/  ISETP.NE.AND P1, PT, R79, RZ, PT ;  /* 0x000000ff4f00720c */ /* 0x000fe20003f25270 */
[----:B------:R-:W-:Y:S01]  /*6eb0*/  UISETP.NE.AND UP0, UPT, UR50, URZ, UPT ;  /* 0x000000ff3200728c */ /* 0x000fe2000bf05270 */
[----:B------:R-:W-:Y:S11]  /*6ec0*/  LEA R2, R80, UR48, 0x3 ;  /* 0x0000003050027c11 */ /* 0x000ff6000f8e18ff */
[----:B------:R-:W-:Y:S01]  /*6ed0*/  @P1 SHF.L.U32 R3, R83, 0x1f, RZ ;  /* 0x0000001f53031819 */ /* 0x000fe200000006ff */
[----:B------:R-:W-:Y:S06]  /*6ee0*/  BRA.U !UP0, `(.L_x_120) ;  /* 0x0000000108247547 */ /* 0x000fec000b800000 */
[----:B------:R-:W-:Y:S01]  /*6ef0*/  IMAD.U32 R5, RZ, RZ, UR49 ;  /* 0x00000031ff057e24 */ /* 0x000fe2000f8e00ff */
[----:B------:R-:W-:Y:S01]  /*6f00*/  MOV R0, UR37 ;  /* 0x0000002500007c02 */ /* 0x000fe20008000f00 */
[----:B------:R-:W-:Y:S03]  /*6f10*/  UIADD3 UR49, UPT, UPT, UR49, 0x1, URZ ;  /* 0x0000000131317890 */ /* 0x000fe6000fffe0ff */
[----:B------:R-:W-:Y:S01]  /*6f20*/  @P1 LEA R5, R5, UR48, 0x3 ;  /* 0x0000003005051c11 */ /* 0x000fe2000f8e18ff */
[----:B------:R-:W-:Y:S04]  /*6f30*/  UISETP.NE.AND UP0, UPT, UR49, 0x3, UPT ;  /* 0x000000033100788c */ /* 0x000fe8000bf05270 */
[----:B------:R-:W-:Y:S01]  /*6f40*/  @P1 VIADD R5, R5, 0x98 ;  /* 0x0000009805051836 */ /* 0x000fe20000000000 */
[----:B------:R-:W-:Y:S04]  /*6f50*/  USEL UR49, UR49, URZ, UP0 ;  /* 0x000000ff31317287 */ /* 0x000fe80008000000 */
[----:B------:R-:W-:Y:S04]  /*6f60*/  @P1 PRMT R0, R0, 0x654, R5 ;  /* 0x0000065400001816 */ /* 0x000fe80000000005 */
[----:B------:R2:W-:Y:S04]  /*6f70*/  @P1 SYNCS.ARRIVE.TRANS64.RED.A1T0 RZ, [R0+URZ], RZ ;  /* 0x000000ff00ff19a7 */ /* 0x0005e800081004ff */
.L_x_120:
[----:B------:R-:W3:Y:S01]  /*6f80*/  @P1 SYNCS.PHASECHK.TRANS64.TRYWAIT P0, [R2+URZ+0x80], R3 ;  /* 0x00008003020015a7 */ /* 0x000ee200080011ff */
[----:B------:R-:W-:Y:S01]  /*6f90*/  BSSY B1, `(.L_x_121) ;  /* 0x0000012000017945 */ /* 0x000fe20003800000 */
[----:B---3--:R-:W-:Y:S03]  /*6fa0*/  @P1 SEL R82, RZ, 0x1, !P0 ;  /* 0x00000001ff521807 */ /* 0x008fe60004000000 */
[----:B------:R-:W-:Y:S05]  /*6fb0*/  @!P1 BRA `(.L_x_122) ;  /* 0x00000000003c9947 */ /* 0x000fea0003800000 */
[----:B------:R-:W-:Y:S01]  /*6fc0*/  ISETP.NE.AND P1, PT, R85, RZ, PT ;  /* 0x000000ff5500720c */ /* 0x000fe20003f25270 */
[----:B------:R-:W-:Y:S01]  /*6fd0*/  BSSY B0, `(.L_x_123) ;  /* 0x0000009000007945 */ /* 0x000fe20003800000 */
[----:B------:R-:W-:Y:S11]  /*6fe0*/  ISETP.NE.AND P0, PT, R82, RZ, PT ;  /* 0x000000ff5200720c */ /* 0x000ff60003f05270 */
[----:B------:R-:W-:Y:S05]  /*6ff0*/  @P1 IMAD R80, R80, 0x1000, R81 ;  /* 0x0000100050501824 */ /* 0x000fea00078e0251 */
[----:B------:R-:W-:Y:S05]  /*7000*/  @P1 IADD3 R3, PT, PT, R80, UR48, RZ ;  /* 0x0000003050031c10 */ /* 0x000fea000fffe0ff */
[----:B--2---:R-:W-:Y:S01]  /*7010*/  @P1 IMAD.IADD R0, R84, 0x1, R3 ;  /* 0x0000000154001824 */ /* 0x004fe200078e0203 */
[----:B------:R-:W-:Y:S06]  /*7020*/  @P0 BRA `(.L_x_124) ;  /* 0x00000000000c0947 */ /* 0x000fec0003800000 */
[----:B------:R-:W-:Y:S04]  /*7030*/  SHF.L.U32 R83, R83, 0x1f, RZ ;  /* 0x0000001f53537819 */ /* 0x000fe800000006ff */
[----:B------:R-:W2:Y:S02]  /*7040*/  SYNCS.PHASECHK.TRANS64.TRYWAIT P0, [R2+URZ+0x80], R83 ;  /* 0x00008053020075a7 */ /* 0x000ea400080011ff */
[----:B--2---:R-:W-:Y:S05]  /*7050*/  @!P0 BRA `(.L_x_125) ;  /* 0x0000001400f88947 */ /* 0x004fea0003800000 */
.L_x_124:
[----:B------:R-:W-:Y:S05]  /*7060*/  BSYNC B0 ;  /* 0x0000000000007941 */ /* 0x000fea0003800000 */
.L_x_123:
[----:B------:R-:W-:Y:S11]  /*7070*/  ISETP.NE.AND P0, PT, R85, RZ, PT ;  /* 0x000000ff5500720c */ /* 0x000ff60003f05270 */
[----:B------:R-:W-:Y:S02]  /*7080*/  @!UPT UIADD3 URZ, UPT, UPT, URZ, URZ, URZ ;  /* 0x000000fffffff290 */ /* 0x000fe4000fffe0ff */
[----:B------:R3:W4:Y:S04]  /*7090*/  @P0 LDS.128 R40, [R80+UR48+0x200] ;  /* 0x0002003050280984 */ /* 0x0007280008000c00 */
[----:B------:R3:W1:Y:S02]  /*70a0*/  @P0 LDS.128 R48, [R0+0x200] ;  /* 0x0002000000300984 */ /* 0x0006640000000c00 */
.L_x_122:
[----:B------:R-:W-:Y:S05]  /*70b0*/  BSYNC B1 ;  /* 0x0000000000017941 */ /* 0x000fea0003800000 */
.L_x_121:
[----:B------:R-:W-:Y:S05]  /*70c0*/  VIADD R3, R34, 0x10 ;  /* 0x0000001022037836 */ /* 0x000fea0000000000 */
[----:B------:R-:W-:Y:S04]  /*70d0*/  SHF.R.U32.HI R3, RZ, 0x15, R3 ;  /* 0x00000015ff037819 */ /* 0x000fe80000011603 */
[----:B------:R-:W-:Y:S11]  /*70e0*/  LOP3.LUT P0, RZ, R3, 0x3, R70, 0x48, !PT ;  /* 0x0000000303ff7812 */ /* 0x000ff60007804846 */
[----:B------:R-:W-:Y:S02]  /*70f0*/  @!UPT UIADD3 URZ, UPT, UPT, URZ, URZ, URZ ;  /* 0x000000fffffff290 */ /* 0x000fe4000fffe0ff */
[----:B------:R-:W-:Y:S05]  /*7100*/  @!P0 BRA `(.L_x_126) ;  /* 0x0000000000408947 */ /* 0x000fea0003800000 */
[----:B------:R-:W5:Y:S01]  /*7110*/  LDCU.64 UR8, c[0x4][0x70] ;  /* 0x01000e00ff0877ac */ /* 0x000f620008000a00 */
[----:B------:R-:W-:Y:S01]  /*7120*/  MOV R3, 0x0 ;  /* 0x0000000000037802 */ /* 0x000fe20000000f00 */
[----:B------:R-:W-:Y:S02]  /*7130*/  HFMA2 R12, -RZ, RZ, 0, 5.9604644775390625e-08 ;  /* 0x00000001ff0c7431 */ /* 0x000fe400000001ff */
[----:B------:R-:W-:Y:S02]  /*7140*/  IMAD.MOV.U32 R8, RZ, RZ, 0x192 ;  /* 0x00000192ff087424 */ /* 0x000fe400078e00ff */
[----:B------:R-:W-:Y:S01]  /*7150*/  IMAD.MOV.U32 R13, RZ, RZ, RZ ;  /* 0x000000ffff0d7224 */ /* 0x000fe200078e00ff */
[----:B------:R-:W3:Y:S01]  /*7160*/  LDCU.64 UR6, c[0x4][0x78] ;  /* 0x01000f00ff0677ac */ /* 0x000ee20008000a00 */
[----:B--2---:R-:W2:Y:S01]  /*7170*/  LDC.64 R2, c[0x4][R3] ;  /* 0x0100000003027b82 */ /* 0x004ea20000000a00 */
[----:B------:R-:W4:Y:S01]  /*7180*/  LDCU.64 UR4, c[0x4][0x10] ;  /* 0x01000200ff0477ac */ /* 0x000f220008000a00 */
[----:B-----5:R-:W-:Y:S01]  /*7190*/  MOV R5, UR9 ;  /* 0x0000000900057c02 */ /* 0x020fe20008000f00 */
[----:B------:R-:W-:Y:S01]  /*71a0*/  IMAD.U32 R4, RZ, RZ, UR8 ;  /* 0x00000008ff047e24 */ /* 0x000fe2000f8e00ff */
[----:B---3--:R-:W-:Y:S01]  /*71b0*/  MOV R7, UR7 ;  /* 0x0000000700077c02 */ /* 0x008fe20008000f00 */
[----:B------:R-:W-:Y:S01]  /*71c0*/  IMAD.U32 R6, RZ, RZ, UR6 ;  /* 0x00000006ff067e24 */ /* 0x000fe2000f8e00ff */
[----:B----4-:R-:W-:Y:S01]  /*71d0*/  MOV R11, UR5 ;  /* 0x00000005000b7c02 */ /* 0x010fe20008000f00 */
[----:B------:R-:W-:Y:S02]  /*71e0*/  IMAD.U32 R10, RZ, RZ, UR4 ;  /* 0x00000004ff0a7e24 */ /* 0x000fe4000f8e00ff */
[----:B------:R-:W-:Y:S07]  /*71f0*/  LEPC R20, `(.L_x_126) ;  /* 0x000000001014794e */ /* 0x000fee0000000000 */
[----:B-12---:R-:W-:Y:S05]  /*7200*/  CALL.ABS.NOINC R2 ;  /* 0x0000000002007343 */ /* 0x006fea0003c00000 */
.L_x_126:
[----:B------:R-:W-:Y:S01]  /*7210*/  ISETP.NE.AND P0, PT, R74, RZ, PT ;  /* 0x000000ff4a00720c */ /* 0x000fe20003f05270 */
[----:B------:R-:W-:Y:S05]  /*7220*/  WARPSYNC.ALL ;  /* 0x0000000000007948 */ /* 0x000fea0003800000 */
[----:B------:R-:W-:Y:S01]  /*7230*/  R2UR UR4, R34 ;  /* 0x00000000220472ca */ /* 0x000fe200000e0000 */
[--C-:B----4-:R-:W-:Y:S01]  /*7240*/  HADD2.F32 R20, -RZ, R40.reuse.H0_H0 ;  /* 0x20000028ff147230 */ /* 0x110fe20000004100 */
[----:B------:R-:W-:Y:S01]  /*7250*/  MOV R81, UR43 ;  /* 0x0000002b00517c02 */ /* 0x000fe20008000f00 */
[----:B------:R-:W-:Y:S01]  /*7260*/  HADD2.F32 R36, -RZ, R40.H1_H1 ;  /* 0x30000028ff247230 */ /* 0x000fe20000004100 */
[----:B------:R-:W-:Y:S01]  /*7270*/  IADD3 R76, PT, PT, R76, 0x100, RZ ;  /* 0x000001004c4c7810 */ /* 0x000fe20007ffe0ff */
[--C-:B------:R-:W-:Y:S01]  /*7280*/  HADD2.F32 R21, -RZ, R41.reuse.H0_H0 ;  /* 0x20000029ff157230 */ /* 0x100fe20000004100 */
[----:B------:R-:W-:Y:S01]  /*7290*/  LEA R82, R81, R68, 0xb ;  /* 0x0000004451527211 */ /* 0x000fe200078e58ff */
[----:B------:R-:W-:Y:S01]  /*72a0*/  HADD2.F32 R37, -RZ, R41.H1_H1 ;  /* 0x30000029ff257230 */ /* 0x000fe20000004100 */
[----:B------:R-:W-:Y:S01]  /*72b0*/  LOP3.LUT R76, R76, 0xfefffff8, RZ, 0xc0, !PT ;  /* 0xfefffff84c4c7812 */ /* 0x000fe200078ec0ff */
[--C-:B-1----:R-:W-:Y:S01]  /*72c0*/  HADD2.F32 R39, -RZ, R42.reuse.H0_H0 ;  /* 0x2000002aff277230 */ /* 0x102fe20000004100 */
[----:B------:R-:W-:Y:S01]  /*72d0*/  LEA R85, R82, UR48, 0x1 ;  /* 0x0000003052557c11 */ /* 0x000fe2000f8e08ff */
[----:B------:R-:W-:Y:S01]  /*72e0*/  HADD2.F32 R38, -RZ, R42.H1_H1 ;  /* 0x3000002aff267230 */ /* 0x000fe20000004100 */
[----:B------:R-:W-:Y:S01]  /*72f0*/  BSSY.RECONVERGENT B0, `(.L_x_127) ;  /* 0x000004f000007945 */ /* 0x000fe20003800200 */
[----:B------:R-:W1:Y:S01]  /*7300*/  LDTM.x16 R4, tmem[UR4+0x10] ;  /* 0x00001004000479ee */ /* 0x000e620008240000 */
[----:B------:R-:W-:Y:S01]  /*7310*/  NOP ;  /* 0x0000000000007918 */ /* 0x000fe20000000000 */
[----:B-1----:R1:W-:Y:S01]  /*7320*/  SYNCS.ARRIVE.TRANS64.RED.A1T0 RZ, [R76+URZ], RZ ;  /* 0x000000ff4cff79a7 */ /* 0x0023e200081004ff */
[----:B------:R-:W-:Y:S01]  /*7330*/  IADD3 R84, PT, PT, R84, R85, RZ ;  /* 0x0000005554547210 */ /* 0x000fe20007ffe0ff */
[--C-:B------:R-:W-:Y:S02]  /*7340*/  HADD2.F32 R40, -RZ, R43.reuse.H0_H0 ;  /* 0x2000002bff287230 */ /* 0x100fe40000004100 */
[----:B------:R-:W-:Y:S02]  /*7350*/  HADD2.F32 R42, -RZ, R43.H1_H1 ;  /* 0x3000002bff2a7230 */ /* 0x000fe40000004100 */
        /* <DEDUP_REMOVED lines=8> */
[C---:B------:R-:W-:Y:S01]  /*73e0*/  FMUL R4, R32.reuse, R4 ;  /* 0x0000000420047220 */ /* 0x040fe20000400000 */
[C---:B------:R-:W-:Y:S01]  /*73f0*/  FMUL R5, R32.reuse, R5 ;  /* 0x0000000520057220 */ /* 0x040fe20000400000 */
[C---:B------:R-:W-:Y:S01]  /*7400*/  FMUL R6, R32.reuse, R6 ;  /* 0x0000000620067220 */ /* 0x040fe20000400000 */
[C---:B--23--:R-:W-:Y:S01]  /*7410*/  FMUL R0, R32.reuse, R7 ;  /* 0x0000000720007220 */ /* 0x04cfe20000400000 */
[C---:B------:R-:W-:Y:S01]  /*7420*/  FFMA R4, R35.reuse, R20, R4 ;  /* 0x0000001423047223 */ /* 0x040fe20000000004 */
[C---:B------:R-:W-:Y:S01]  /*7430*/  FMUL R2, R32.reuse, R8 ;  /* 0x0000000820027220 */ /* 0x040fe20000400000 */
        /* <DEDUP_REMOVED lines=20> */
[----:B------:R-:W-:Y:S01]  /*7580*/  FFMA R15, R35, R46, R15 ;  /* 0x0000002e230f7223 */ /* 0x000fe2000000000f */
[----:B------:R-:W-:Y:S01]  /*7590*/  FMUL R19, R32, R19 ;  /* 0x0000001320137220 */ /* 0x000fe20000400000 */
[----:B------:R-:W-:Y:S01]  /*75a0*/  F2FP.F16.F32.PACK_AB R64, R5, R4 ;  /* 0x000000040540723e */ /* 0x000fe200000000ff */
[C---:B------:R-:W-:Y:S01]  /*75b0*/  FFMA R12, R35.reuse, R45, R12 ;  /* 0x0000002d230c7223 */ /* 0x040fe2000000000c */
        /* <DEDUP_REMOVED lines=20> */
[----:B------:R-:W-:Y:S02]  /*7700*/  UIADD3 UR12, UP0, UPT, UR54, 0x680, URZ ;  /* 0x00000680360c7890 */ /* 0x000fe4000ff1e0ff */
[----:B------:R-:W-:Y:S02]  /*7710*/  ULEA UR4, UR43, UR48, 0xc ;  /* 0x000000302b047291 */ /* 0x000fe4000f8e60ff */
[----:B------:R-:W-:Y:S02]  /*7720*/  UIADD3 UR9, UPT, UPT, UR41, 0x10, URZ ;  /* 0x0000001029097890 */ /* 0x000fe4000fffe0ff */
[----:B------:R-:W-:Y:S02]  /*7730*/  UIADD3 UR8, UPT, UPT, UR4, 0x200, URZ ;  /* 0x0000020004087890 */ /* 0x000fe4000fffe0ff */
[----:B------:R-:W-:Y:S01]  /*7740*/  UIADD3.X UR13, UPT, UPT, URZ, UR55, URZ, UP0, !UPT ;  /* 0x00000037ff0d7290 */ /* 0x000fe200087fe4ff */
[----:B------:R-:W-:Y:S01]  /*7750*/  UMOV UR10, UR42 ;  /* 0x0000002a000a7c82 */ /* 0x000fe20008000000 */
[----:B------:R-:W-:Y:S01]  /*7760*/  UMOV UR11, UR36 ;  /* 0x00000024000b7c82 */ /* 0x000fe20008000000 */
[----:B------:R-:W-:Y:S02]  /*7770*/  UIADD3 UR5, UPT, UPT, UR41, 0x30, URZ ;  /* 0x0000003029057890 */ /* 0x000fe4000fffe0ff */
[----:B------:R-:W-:Y:S01]  /*7780*/  UIADD3 UR4, UPT, UPT, UR4, 0xa00, URZ ;  /* 0x00000a0004047890 */ /* 0x000fe2000fffe0ff */
[----:B------:R-:W-:Y:S03]  /*7790*/  UMOV UR6, UR42 ;  /* 0x0000002a00067c82 */ /* 0x000fe60008000000 */
[----:B------:R2:W-:Y:S01]  /*77a0*/  UTMASTG.3D [UR8], [UR12] ;  /* 0x000000080c0073b5 */ /* 0x0005e20008010000 */
[----:B------:R-:W-:Y:S04]  /*77b0*/  UMOV UR7, UR36 ;  /* 0x0000002400077c82 */ /* 0x000fe80008000000 */
[----:B------:R2:W-:Y:S02]  /*77c0*/  UTMASTG.3D [UR4], [UR12] ;  /* 0x000000040c0073b5 */ /* 0x0005e40008010000 */
[----:B--2---:R0:W-:Y:S02]  /*77d0*/  UTMACMDFLUSH ;  /* 0x00000000000079b7 */ /* 0x0041e40000000000 */
.L_x_128:
[----:B------:R-:W-:Y:S05]  /*77e0*/  BSYNC.RECONVERGENT B0 ;  /* 0x0000000000007941 */ /* 0x000fea0003800200 */
.L_x_127:
[----:B------:R-:W-:Y:S01]  /*77f0*/  UIADD3 UR43, UPT, UPT, UR43, 0x1, URZ ;  /* 0x000000012b2b7890 */ /* 0x000fe2000fffe0ff */
[----:B------:R-:W-:Y:S03]  /*7800*/  BSSY.RECONVERGENT B0, `(.L_x_129) ;  /* 0x0000008000007945 */ /* 0x000fe60003800200 */
[----:B------:R-:W-:Y:S04]  /*7810*/  UISETP.NE.AND UP0, UPT, UR43, 0x3, UPT ;  /* 0x000000032b00788c */ /* 0x000fe8000bf05270 */
[----:B------:R-:W-:Y:S02]  /*7820*/  UISETP.EQ.XOR UP1, UPT, UR40, 0x3, !UP0 ;  /* 0x000000032800788c */ /* 0x000fe4000c722a70 */
[----:B------:R-:W-:Y:S02]  /*7830*/  USEL UR56, UR43, URZ, UP0 ;  /* 0x000000ff2b387287 */ /* 0x000fe40008000000 */
[----:B------:R-:W-:Y:S04]  /*7840*/  USEL UR4, URZ, 0x1, !UP1 ;  /* 0x00000001ff047887 */ /* 0x000fe8000c800000 */
[----:B------:R-:W-:Y:S01]  /*7850*/  ULOP3.LUT UR51, UR51, UR4, URZ, 0x3c, !UPT ;  /* 0x0000000433337292 */ /* 0x000fe2000f8e3cff */
[----:B------:R-:W-:Y:S11]  /*7860*/  @P0 BRA `(.L_x_130) ;  /* 0x0000000000040947 */ /* 0x000ff60003800000 */
[----:B------:R-:W-:Y:S04]  /*7870*/  DEPBAR.LE SB0, 0x1 ;  /* 0x000080400000791a */ /* 0x000fe80000000000 */
.L_x_130:
[----:B------:R-:W-:Y:S05]  /*7880*/  BSYNC.RECONVERGENT B0 ;  /* 0x0000000000007941 */ /* 0x000fea0003800200 */
.L_x_129:
[----:B------:R-:W-:Y:S01]  /*7890*/  BAR.SYNC.DEFER_BLOCKING 0x1, 0x80 ;  /* 0x0042000000007b1d */ /* 0x000fe20000010000 */
[----:B------:R-:W-:Y:S01]  /*78a0*/  UISETP.NE.AND UP0, UPT, UR50, -0x2, UPT ;  /* 0xfffffffe3200788c */ /* 0x000fe2000bf05270 */
[----:B------:R-:W-:Y:S08]  /*78b0*/  IADD3 R0, PT, PT, R30, 0x1, RZ ;  /* 0x000000011e007810 */ /* 0x000ff00007ffe0ff */
[----:B------:R-:W-:Y:S05]  /*78c0*/  BRA.U !UP0, `(.L_x_131) ;  /* 0x0000000108287547 */ /* 0x000fea000b800000 */
[----:B------:R-:W-:Y:S01]  /*78d0*/  ISETP.NE.AND P0, PT, R79, RZ, PT ;  /* 0x000000ff4f00720c */ /* 0x000fe20003f05270 */
[----:B------:R-:W-:Y:S01]  /*78e0*/  IMAD.U32 R3, RZ, RZ, UR49 ;  /* 0x00000031ff037e24 */ /* 0x000fe2000f8e00ff */
[----:B------:R-:W-:Y:S01]  /*78f0*/  UIADD3 UR49, UPT, UPT, UR49, 0x1, URZ ;  /* 0x0000000131317890 */ /* 0x000fe2000fffe0ff */
[----:B------:R-:W-:Y:S03]  /*7900*/  IMAD.U32 R2, RZ, RZ, UR37 ;  /* 0x00000025ff027e24 */ /* 0x000fe6000f8e00ff */
[----:B------:R-:W-:Y:S04]  /*7910*/  UISETP.NE.AND UP0, UPT, UR49, 0x3, UPT ;  /* 0x000000033100788c */ /* 0x000fe8000bf05270 */
[----:B------:R-:W-:Y:S03]  /*7920*/  USEL UR49, UR49, URZ, UP0 ;  /* 0x000000ff31317287 */ /* 0x000fe60008000000 */
[----:B------:R-:W-:Y:S05]  /*7930*/  @P0 LEA R3, R3, UR48, 0x3 ;  /* 0x0000003003030c11 */ /* 0x000fea000f8e18ff */
[----:B------:R-:W-:Y:S05]  /*7940*/  @P0 VIADD R3, R3, 0x98 ;  /* 0x0000009803030836 */ /* 0x000fea0000000000 */
[----:B------:R-:W-:Y:S04]  /*7950*/  @P0 PRMT R2, R2, 0x654, R3 ;  /* 0x0000065402020816 */ /* 0x000fe80000000003 */
[----:B------:R2:W-:Y:S03]  /*7960*/  @P0 SYNCS.ARRIVE.TRANS64.RED.A1T0 RZ, [R2+URZ], RZ ;  /* 0x000000ff02ff09a7 */ /* 0x0005e600081004ff */
.L_x_131:
[----:B------:R-:W-:Y:S01]  /*7970*/  ISETP.NE.AND P2, PT, R75, RZ, PT ;  /* 0x000000ff4b00720c */ /* 0x000fe20003f45270 */
[----:B------:R-:W-:Y:S01]  /*7980*/  UIADD3 UR50, UPT, UPT, UR50, 0x2, URZ ;  /* 0x0000000232327890 */ /* 0x000fe2000fffe0ff */
[----:B------:R-:W-:Y:S01]  /*7990*/  ISETP.NE.AND P0, PT, R78, 0x2, PT ;  /* 0x000000024e00780c */ /* 0x000fe20003f05270 */
[----:B------:R-:W-:Y:S01]  /*79a0*/  IMAD.IADD R20, R29, 0x1, R58 ;  /* 0x000000011d147824 */ /* 0x000fe200078e023a */
[----:B------:R-:W-:Y:S01]  /*79b0*/  ISETP.NE.AND P1, PT, R0, 0x4, PT ;  /* 0x000000040000780c */ /* 0x000fe20003f25270 */
[----:B------:R-:W-:Y:S01]  /*79c0*/  IMAD.IADD R21, R31, 0x1, R60 ;  /* 0x000000011f157824 */ /* 0x000fe200078e023c */
[----:B------:R-:W-:Y:S02]  /*79d0*/  SEL R3, RZ, 0x1, P0 ;  /* 0x00000001ff037807 */ /* 0x000fe40000000000 */
[----:B--2---:R-:W-:Y:S02]  /*79e0*/  SEL R2, RZ, 0x1, P1 ;  /* 0x00000001ff027807 */ /* 0x004fe40000800000 */
[----:B------:R-:W-:Y:S02]  /*79f0*/  LOP3.LUT R72, R72, R3, RZ, 0x3c, !PT ;  /* 0x0000000348487212 */ /* 0x000fe400078e3cff */
[----:B------:R-:W-:Y:S02]  /*7a00*/  LOP3.LUT R73, R73, R2, RZ, 0x3c, !PT ;  /* 0x0000000249497212 */ /* 0x000fe400078e3cff */
[----:B------:R-:W-:Y:S02]  /*7a10*/  @P2 R2UR UR36, R71 ;  /* 0x00000000472422ca */ /* 0x000fe400000e0000 */
[----:B------:R-:W-:Y:S02]  /*7a20*/  SEL R78, R78, RZ, P0 ;  /* 0x000000ff4e4e7207 */ /* 0x000fe40000000000 */
[----:B------:R-:W-:Y:S01]  /*7a30*/  SEL R30, R0, RZ, P1 ;  /* 0x000000ff001e7207 */ /* 0x000fe20000800000 */
[----:B------:R-:W-:Y:S10]  /*7a40*/  @P2 BRA `(.L_x_132) ;  /* 0xffffffdc00c82947 */ /* 0x000ff4000383ffff */
[----:B------:R-:W-:-:S09]  /*7a50*/  UISETP.NE.AND UP0, UPT, UR53, URZ, UPT ;  /* 0x000000ff3500728c */ /* 0x000fd2000bf05270 */
[----:B------:R-:W-:Y:S05]  /*7a60*/  BRA.U !UP0, `(.L_x_133) ;  /* 0x0000000108487547 */ /* 0x000fea000b800000 */
[----:B------:R-:W2:Y:S02]  /*7a70*/  LDCU.64 UR4, c[0x0][0x890] ;  /* 0x00011200ff0477ac */ /* 0x000ea40008000a00 */
[----:B--2---:R-:W-:-:S04]  /*7a80*/  UISETP.NE.U32.AND UP0, UPT, UR4, URZ, UPT ;  /* 0x000000ff0400728c */ /* 0x004fc8000bf05070 */
[----:B------:R-:W-:-:S09]  /*7a90*/  UISETP.NE.AND.EX UP0, UPT, UR5, URZ, UPT, UP0 ;  /* 0x000000ff0500728c */ /* 0x000fd2000bf05300 */
[----:B------:R-:W-:Y:S05]  /*7aa0*/  BRA.U UP0, `(.L_x_134) ;  /* 0x00000001000c7547 */ /* 0x000fea000b800000 */
[----:B------:R-:W-:-:S13]  /*7ab0*/  FSETP.NEU.AND P0, PT, R35, RZ, PT ;  /* 0x000000ff2300720b */ /* 0x000fda0003f0d000 */
[----:B------:R-:W-:Y:S05]  /*7ac0*/  @!P0 EXIT ;  /* 0x000000000000894d */ /* 0x000fea0003800000 */
[----:B------:R-:W-:Y:S05]  /*7ad0*/  BRA `(.L_x_133) ;  /* 0x00000000002c7947 */ /* 0x000fea0003800000 */
.L_x_134:
[----:B------:R-:W-:Y:S01]  /*7ae0*/  ISETP.NE.AND P0, PT, R77, RZ, PT ;  /* 0x000000ff4d00720c */ /* 0x000fe20003f05270 */
[----:B------:R-:W-:-:S12]  /*7af0*/  BSSY.RECONVERGENT B0, `(.L_x_133) ;  /* 0x0000009000007945 */ /* 0x000fd80003800200 */
[----:B------:R-:W-:Y:S05]  /*7b00*/  @P0 BRA `(.L_x_135) ;  /* 0x0000000000140947 */ /* 0x000fea0003800000 */
[----:B------:R-:W2:Y:S02]  /*7b10*/  LDCU.64 UR4, c[0x0][0x888] ;  /* 0x00011100ff0477ac */ /* 0x000ea40008000a00 */
[----:B--2---:R-:W-:-:S04]  /*7b20*/  ISETP.NE.U32.AND P0, PT, RZ, UR4, PT ;  /* 0x00000004ff007c0c */ /* 0x004fc8000bf05070 */
[----:B------:R-:W-:-:S13]  /*7b30*/  ISETP.NE.AND.EX P0, PT, RZ, UR5, PT, P0 ;  /* 0x00000005ff007c0c */ /* 0x000fda000bf05300 */
[----:B------:R-:W-:Y:S05]  /*7b40*/  @!P0 EXIT ;  /* 0x000000000000894d */ /* 0x000fea0003800000 */
[----:B------:R-:W-:Y:S05]  /*7b50*/  BRA `(.L_x_136) ;  /* 0x0000000000087947 */ /* 0x000fea0003800000 */
.L_x_135:
[----:B------:R-:W-:-:S13]  /*7b60*/  FSETP.NEU.AND P0, PT, R35, RZ, PT ;  /* 0x000000ff2300720b */ /* 0x000fda0003f0d000 */
[----:B------:R-:W-:Y:S05]  /*7b70*/  @!P0 EXIT ;  /* 0x000000000000894d */ /* 0x000fea0003800000 */
.L_x_136:
[----:B------:R-:W-:Y:S05]  /*7b80*/  BSYNC.RECONVERGENT B0 ;  /* 0x0000000000007941 */ /* 0x000fea0003800200 */
.L_x_133:
[----:B------:R-:W-:Y:S01]  /*7b90*/  ULEA UR4, UR49, UR48, 0x3 ;  /* 0x0000003031047291 */ /* 0x000fe2000f8e18ff */
[----:B------:R-:W-:-:S04]  /*7ba0*/  DEPBAR.LE SB0, 0x0 ;  /* 0x000080000000791a */ /* 0x000fc80000000000 */
[----:B------:R-:W-:-:S04]  /*7bb0*/  UIADD3 UR4, UPT, UPT, UR4, 0x98, URZ ;  /* 0x0000009804047890 */ /* 0x000fc8000fffe0ff */
[----:B------:R-:W-:-:S09]  /*7bc0*/  UPRMT UR4, UR37, 0x654, UR4 ;  /* 0x0000065425047896 */ /* 0x000fd20008000004 */
[----:B------:R-:W-:Y:S01]  /*7bd0*/  SYNCS.ARRIVE.TRANS64.RED.A1T0 RZ, [UR4], RZ ;  /* 0x000000ffffff79a7 */ /* 0x000fe20008100404 */
[----:B------:R-:W-:Y:S05]  /*7be0*/  EXIT ;  /* 0x000000000000794d */ /* 0x000fea0003800000 */
.L_x_24:
[----:B--2---:R2:W4:Y:S02]  /*7bf0*/  SYNCS.PHASECHK.TRANS64.TRYWAIT P0, [R3+URZ+0x130], R2 ;  /* 0x00013002030075a7 */ /* 0x00452400080011ff */
[----:B----4-:R-:W-:Y:S05]  /*7c00*/  @!P0 NANOSLEEP.SYNCS 0x989680 ;  /* 0x009896800000895d */ /* 0x010fea0003900000 */
[----:B------:R-:W4:Y:S02]  /*7c10*/  @!P0 SYNCS.PHASECHK.TRANS64 P0, [R3+URZ+0x130], R2 ;  /* 0x00013002030085a7 */ /* 0x000f2400080010ff */
[----:B----4-:R-:W-:Y:S05]  /*7c20*/  @!P0 BRA `(.L_x_24) ;  /* 0xfffffffc00f08947 */ /* 0x010fea000383ffff */
[----:B------:R-:W-:Y:S05]  /*7c30*/  BRA `(.L_x_137) ;  /* 0xffffff9c00107947 */ /* 0x000fea000383ffff */
.L_x_27:
[----:B-1----:R-:W-:-:S07]  /*7c40*/  MOV R2, UR33 ;  /* 0x0000002100027c02 */ /* 0x002fce0008000f00 */
.L_x_138:
[----:B-1----:R1:W2:Y:S02]  /*7c50*/  SYNCS.PHASECHK.TRANS64.TRYWAIT P0, [R2+URZ+0x40], R5 ;  /* 0x00004005020075a7 */ /* 0x0022a400080011ff */
[----:B--2---:R-:W-:Y:S05]  /*7c60*/  @!P0 NANOSLEEP.SYNCS 0x989680 ;  /* 0x009896800000895d */ /* 0x004fea0003900000 */
[----:B------:R-:W2:Y:S02]  /*7c70*/  @!P0 SYNCS.PHASECHK.TRANS64 P0, [R2+URZ+0x40], R5 ;  /* 0x00004005020085a7 */ /* 0x000ea400080010ff */
[----:B--2---:R-:W-:Y:S05]  /*7c80*/  @!P0 BRA `(.L_x_138) ;  /* 0xfffffffc00f08947 */ /* 0x004fea000383ffff */
[----:B------:R-:W-:Y:S05]  /*7c90*/  BRA `(.L_x_26) ;  /* 0xffffff9c00787947 */ /* 0x000fea000383ffff */
.L_x_34:
[----:B-1----:R-:W-:-:S07]  /*7ca0*/  MOV R2, UR33 ;  /* 0x0000002100027c02 */ /* 0x002fce0008000f00 */
.L_x_139:
[----:B-1----:R1:W2:Y:S02]  /*7cb0*/  SYNCS.PHASECHK.TRANS64.TRYWAIT P0, [R2+URZ+0x40], R5 ;  /* 0x00004005020075a7 */ /* 0x0022a400080011ff */
[----:B--2---:R-:W-:Y:S05]  /*7cc0*/  @!P0 NANOSLEEP.SYNCS 0x989680 ;  /* 0x009896800000895d */ /* 0x004fea0003900000 */
[----:B------:R-:W2:Y:S02]  /*7cd0*/  @!P0 SYNCS.PHASECHK.TRANS64 P0, [R2+URZ+0x40], R5 ;  /* 0x00004005020085a7 */ /* 0x000ea400080010ff */
[----:B--2---:R-:W-:Y:S05]  /*7ce0*/  @!P0 BRA `(.L_x_139) ;  /* 0xfffffffc00f08947 */ /* 0x004fea000383ffff */
[----:B------:R-:W-:Y:S05]  /*7cf0*/  BRA `(.L_x_33) ;  /* 0xffffffa000647947 */ /* 0x000fea000383ffff */
.L_x_39:
[----:B-1----:R1:W2:Y:S02]  /*7d00*/  SYNCS.PHASECHK.TRANS64.TRYWAIT P0, [R2+URZ+0xc0], R3 ;  /* 0x0000c003020075a7 */ /* 0x0022a400080011ff */
[----:B--2---:R-:W-:Y:S05]  /*7d10*/  @!P0 NANOSLEEP.SYNCS 0x989680 ;  /* 0x009896800000895d */ /* 0x004fea0003900000 */
[----:B------:R-:W2:Y:S02]  /*7d20*/  @!P0 SYNCS.PHASECHK.TRANS64 P0, [R2+URZ+0xc0], R3 ;  /* 0x0000c003020085a7 */ /* 0x000ea400080010ff */
[----:B--2---:R-:W-:Y:S05]  /*7d30*/  @!P0 BRA `(.L_x_39) ;  /* 0xfffffffc00f08947 */ /* 0x004fea000383ffff */
[----:B------:R-:W-:Y:S05]  /*7d40*/  BRA `(.L_x_140) ;  /* 0xffffffa400307947 */ /* 0x000fea000383ffff */
.L_x_43:
[----:B---3--:R-:W-:-:S07]  /*7d50*/  MOV R0, UR5 ;  /* 0x0000000500007c02 */ /* 0x008fce0008000f00 */
.L_x_141:
[----:B-1----:R1:W2:Y:S02]  /*7d60*/  SYNCS.PHASECHK.TRANS64.TRYWAIT P0, [R0+URZ], R3 ;  /* 0x00000003000075a7 */ /* 0x0022a400080011ff */
[----:B--2---:R-:W-:Y:S05]  /*7d70*/  @!P0 NANOSLEEP.SYNCS 0x989680 ;  /* 0x009896800000895d */ /* 0x004fea0003900000 */
[----:B------:R-:W2:Y:S02]  /*7d80*/  @!P0 SYNCS.PHASECHK.TRANS64 P0, [R0+URZ], R3 ;  /* 0x00000003000085a7 */ /* 0x000ea400080010ff */
[----:B--2---:R-:W-:Y:S05]  /*7d90*/  @!P0 BRA `(.L_x_141) ;  /* 0xfffffffc00f08947 */ /* 0x004fea000383ffff */
[----:B------:R-:W-:Y:S05]  /*7da0*/  BRA `(.L_x_142) ;  /* 0xffffffa800a07947 */ /* 0x000fea000383ffff */
.L_x_44:
[----:B---3--:R-:W-:-:S07]  /*7db0*/  MOV R0, UR5 ;  /* 0x0000000500007c02 */ /* 0x008fce0008000f00 */
.L_x_143:
[----:B-1----:R1:W2:Y:S02]  /*7dc0*/  SYNCS.PHASECHK.TRANS64.TRYWAIT P0, [R0+URZ], R3 ;  /* 0x00000003000075a7 */ /* 0x0022a400080011ff */
[----:B--2---:R-:W-:Y:S05]  /*7dd0*/  @!P0 NANOSLEEP.SYNCS 0x989680 ;  /* 0x009896800000895d */ /* 0x004fea0003900000 */
[----:B------:R-:W2:Y:S02]  /*7de0*/  @!P0 SYNCS.PHASECHK.TRANS64 P0, [R0+URZ], R3 ;  /* 0x00000003000085a7 */ /* 0x000ea400080010ff */
[----:B--2---:R-:W-:Y:S05]  /*7df0*/  @!P0 BRA `(.L_x_143) ;  /* 0xfffffffc00f08947 */ /* 0x004fea000383ffff */
[----:B------:R-:W-:Y:S05]  /*7e00*/  BRA `(.L_x_144) ;  /* 0xffffffa800ac7947 */ /* 0x000fea000383ffff */
.L_x_45:
[----:B---3--:R-:W-:-:S07]  /*7e10*/  MOV R0, UR5 ;  /* 0x0000000500007c02 */ /* 0x008fce0008000f00 */
.L_x_145:
[----:B-1----:R1:W2:Y:S02]  /*7e20*/  SYNCS.PHASECHK.TRANS64.TRYWAIT P0, [R0+URZ], R3 ;  /* 0x00000003000075a7 */ /* 0x0022a400080011ff */
[----:B--2---:R-:W-:Y:S05]  /*7e30*/  @!P0 NANOSLEEP.SYNCS 0x989680 ;  /* 0x009896800000895d */ /* 0x004fea0003900000 */
[----:B------:R-:W2:Y:S02]  /*7e40*/  @!P0 SYNCS.PHASECHK.TRANS64 P0, [R0+URZ], R3 ;  /* 0x00000003000085a7 */ /* 0x000ea400080010ff */
[----:B--2---:R-:W-:Y:S05]  /*7e50*/  @!P0 BRA `(.L_x_145) ;  /* 0xfffffffc00f08947 */ /* 0x004fea000383ffff */
[----:B------:R-:W-:Y:S05]  /*7e60*/  BRA `(.L_x_146) ;  /* 0xffffffa800b87947 */ /* 0x000fea000383ffff */
.L_x_46:
[----:B---3--:R-:W-:-:S07]  /*7e70*/  MOV R0, UR5 ;  /* 0x0000000500007c02 */ /* 0x008fce0008000f00 */
.L_x_147:
[----:B-1----:R1:W2:Y:S02]  /*7e80*/  SYNCS.PHASECHK.TRANS64.TRYWAIT P0, [R0+URZ], R3 ;  /* 0x00000003000075a7 */ /* 0x0022a400080011ff */
[----:B--2---:R-:W-:Y:S05]  /*7e90*/  @!P0 NANOSLEEP.SYNCS 0x989680 ;  /* 0x009896800000895d */ /* 0x004fea0003900000 */
[----:B------:R-:W2:Y:S02]  /*7ea0*/  @!P0 SYNCS.PHASECHK.TRANS64 P0, [R0+URZ], R3 ;  /* 0x00000003000085a7 */ /* 0x000ea400080010ff */
[----:B--2---:R-:W-:Y:S05]  /*7eb0*/  @!P0 BRA `(.L_x_147) ;  /* 0xfffffffc00f08947 */ /* 0x004fea000383ffff */
[----:B------:R-:W-:Y:S05]  /*7ec0*/  BRA `(.L_x_148) ;  /* 0xffffffa800c47947 */ /* 0x000fea000383ffff */
.L_x_47:
[----:B---3--:R-:W-:-:S07]  /*7ed0*/  MOV R0, UR5 ;  /* 0x0000000500007c02 */ /* 0x008fce0008000f00 */
.L_x_149:
[----:B-1----:R1:W2:Y:S02]  /*7ee0*/  SYNCS.PHASECHK.TRANS64.TRYWAIT P0, [R0+URZ], R3 ;  /* 0x00000003000075a7 */ /* 0x0022a400080011ff */
[----:B--2---:R-:W-:Y:S05]  /*7ef0*/  @!P0 NANOSLEEP.SYNCS 0x989680 ;  /* 0x009896800000895d */ /* 0x004fea0003900000 */
[----:B------:R-:W2:Y:S02]  /*7f00*/  @!P0 SYNCS.PHASECHK.TRANS64 P0, [R0+URZ], R3 ;  /* 0x00000003000085a7 */ /* 0x000ea400080010ff */
[----:B--2---:R-:W-:Y:S05]  /*7f10*/  @!P0 BRA `(.L_x_149) ;  /* 0xfffffffc00f08947 */ /* 0x004fea000383ffff */
[----:B------:R-:W-:Y:S05]  /*7f20*/  BRA `(.L_x_150) ;  /* 0xffffffa800d07947 */ /* 0x000fea000383ffff */
.L_x_48:
[----:B---3--:R-:W-:-:S07]  /*7f30*/  MOV R0, UR5 ;  /* 0x0000000500007c02 */ /* 0x008fce0008000f00 */
.L_x_151:
[----:B-1----:R1:W2:Y:S02]  /*7f40*/  SYNCS.PHASECHK.TRANS64.TRYWAIT P0, [R0+URZ], R3 ;  /* 0x00000003000075a7 */ /* 0x0022a400080011ff */
[----:B--2---:R-:W-:Y:S05]  /*7f50*/  @!P0 NANOSLEEP.SYNCS 0x989680 ;  /* 0x009896800000895d */ /* 0x004fea0003900000 */
[----:B------:R-:W2:Y:S02]  /*7f60*/  @!P0 SYNCS.PHASECHK.TRANS64 P0, [R0+URZ], R3 ;  /* 0x00000003000085a7 */ /* 0x000ea400080010ff */
[----:B--2---:R-:W-:Y:S05]  /*7f70*/  @!P0 BRA `(.L_x_151) ;  /* 0xfffffffc00f08947 */ /* 0x004fea000383ffff */
[----:B------:R-:W-:Y:S05]  /*7f80*/  BRA `(.L_x_152) ;  /* 0xffffffa800dc7947 */ /* 0x000fea000383ffff */
.L_x_49:
[----:B---3--:R-:W-:-:S07]  /*7f90*/  MOV R0, UR5 ;  /* 0x0000000500007c02 */ /* 0x008fce0008000f00 */
.L_x_153:
[----:B-1----:R1:W2:Y:S02]  /*7fa0*/  SYNCS.PHASECHK.TRANS64.TRYWAIT P0, [R0+URZ], R3 ;  /* 0x00000003000075a7 */ /* 0x0022a400080011ff */
[----:B--2---:R-:W-:Y:S05]  /*7fb0*/  @!P0 NANOSLEEP.SYNCS 0x989680 ;  /* 0x009896800000895d */ /* 0x004fea0003900000 */
[----:B------:R-:W2:Y:S02]  /*7fc0*/  @!P0 SYNCS.PHASECHK.TRANS64 P0, [R0+URZ], R3 ;  /* 0x00000003000085a7 */ /* 0x000ea400080010ff */
[----:B--2---:R-:W-:Y:S05]  /*7fd0*/  @!P0 BRA `(.L_x_153) ;  /* 0xfffffffc00f08947 */ /* 0x004fea000383ffff */
[----:B------:R-:W-:Y:S05]  /*7fe0*/  BRA `(.L_x_154) ;  /* 0xffffffa800e87947 */ /* 0x000fea000383ffff */
.L_x_52:
[----:B-1----:R1:W2:Y:S02]  /*7ff0*/  SYNCS.PHASECHK.TRANS64.TRYWAIT P0, [R0+URZ+0x120], R5 ;  /* 0x00012005000075a7 */ /* 0x0022a400080011ff */
[----:B--2---:R-:W-:Y:S05]  /*8000*/  @!P0 NANOSLEEP.SYNCS 0x989680 ;  /* 0x009896800000895d */ /* 0x004fea0003900000 */
[----:B------:R-:W2:Y:S02]  /*8010*/  @!P0 SYNCS.PHASECHK.TRANS64 P0, [R0+URZ+0x120], R5 ;  /* 0x00012005000085a7 */ /* 0x000ea400080010ff */
[----:B--2---:R-:W-:Y:S05]  /*8020*/  @!P0 BRA `(.L_x_52) ;  /* 0xfffffffc00f08947 */ /* 0x004fea000383ffff */
[----:B------:R-:W-:Y:S05]  /*8030*/  BRA `(.L_x_155) ;  /* 0xffffffac00487947 */ /* 0x000fea000383ffff */
.L_x_53:
[----:B------:R-:W-:-:S07]  /*8040*/  MOV R0, UR5 ;  /* 0x0000000500007c02 */ /* 0x000fce0008000f00 */
.L_x_156:
[----:B-1----:R1:W2:Y:S02]  /*8050*/  SYNCS.PHASECHK.TRANS64.TRYWAIT P0, [R0+URZ+0xd0], R7 ;  /* 0x0000d007000075a7 */ /* 0x0022a400080011ff */
[----:B--2---:R-:W-:Y:S05]  /*8060*/  @!P0 NANOSLEEP.SYNCS 0x989680 ;  /* 0x009896800000895d */ /* 0x004fea0003900000 */
[----:B------:R-:W2:Y:S02]  /*8070*/  @!P0 SYNCS.PHASECHK.TRANS64 P0, [R0+URZ+0xd0], R7 ;  /* 0x0000d007000085a7 */ /* 0x000ea400080010ff */
[----:B--2---:R-:W-:Y:S05]  /*8080*/  @!P0 BRA `(.L_x_156) ;  /* 0xfffffffc00f08947 */ /* 0x004fea000383ffff */
[----:B------:R-:W-:Y:S05]  /*8090*/  BRA `(.L_x_157) ;  /* 0xffffffac00587947 */ /* 0x000fea000383ffff */
.L_x_54:
[----:B-1----:R1:W2:Y:S02]  /*80a0*/  SYNCS.PHASECHK.TRANS64.TRYWAIT P1, [R0+URZ+0xc0], R5 ;  /* 0x0000c005000075a7 */ /* 0x0022a400080211ff */
[----:B--2---:R-:W-:Y:S05]  /*80b0*/  @!P1 NANOSLEEP.SYNCS 0x989680 ;  /* 0x009896800000995d */ /* 0x004fea0003900000 */
[----:B------:R-:W2:Y:S02]  /*80c0*/  @!P1 SYNCS.PHASECHK.TRANS64 P1, [R0+URZ+0xc0], R5 ;  /* 0x0000c005000095a7 */ /* 0x000ea400080210ff */
[----:B--2---:R-:W-:Y:S05]  /*80d0*/  @!P1 BRA `(.L_x_54) ;  /* 0xfffffffc00f09947 */ /* 0x004fea000383ffff */
[----:B------:R-:W-:Y:S05]  /*80e0*/  BRA `(.L_x_158) ;  /* 0xffffffac00887947 */ /* 0x000fea000383ffff */
.L_x_57:
[----:B------:R-:W-:-:S07]  /*80f0*/  MOV R0, UR5 ;  /* 0x0000000500007c02 */ /* 0x000fce0008000f00 */
.L_x_159:
[----:B-1----:R1:W2:Y:S02]  /*8100*/  SYNCS.PHASECHK.TRANS64.TRYWAIT P0, [R0+URZ+0xd0], R3 ;  /* 0x0000d003000075a7 */ /* 0x0022a400080011ff */
[----:B--2---:R-:W-:Y:S05]  /*8110*/  @!P0 NANOSLEEP.SYNCS 0x989680 ;  /* 0x009896800000895d */ /* 0x004fea0003900000 */
[----:B------:R-:W2:Y:S02]  /*8120*/  @!P0 SYNCS.PHASECHK.TRANS64 P0, [R0+URZ+0xd0], R3 ;  /* 0x0000d003000085a7 */ /* 0x000ea400080010ff */
[----:B--2---:R-:W-:Y:S05]  /*8130*/  @!P0 BRA `(.L_x_159) ;  /* 0xfffffffc00f08947 */ /* 0x004fea000383ffff */
[----:B------:R-:W-:Y:S05]  /*8140*/  BRA `(.L_x_56) ;  /* 0xffffffac00dc7947 */ /* 0x000fea000383ffff */
.L_x_66:
[----:B-1----:R-:W-:-:S04]  /*8150*/  MOV R4, UR6 ;  /* 0x0000000600047c02 */ /* 0x002fc80008000f00 */
[----:B------:R1:W2:Y:S03]  /*8160*/  SYNCS.PHASECHK.TRANS64.TRYWAIT P0, [R4+URZ+0x8], R5 ;  /* 0x00000805040075a7 */ /* 0x0002a600080011ff */
[----:B--2---:R-:W-:Y:S05]  /*8170*/  @!P0 NANOSLEEP.SYNCS 0x989680 ;  /* 0x009896800000895d */ /* 0x004fea0003900000 */
[----:B------:R-:W2:Y:S02]  /*8180*/  @!P0 SYNCS.PHASECHK.TRANS64 P0, [R4+URZ+0x8], R5 ;  /* 0x00000805040085a7 */ /* 0x000ea400080010ff */
[----:B--2---:R-:W-:Y:S05]  /*8190*/  @!P0 BRA `(.L_x_66) ;  /* 0xfffffffc00ec8947 */ /* 0x004fea000383ffff */
[----:B------:R-:W-:Y:S05]  /*81a0*/  BRA `(.L_x_65) ;  /* 0xffffffb000907947 */ /* 0x000fea000383ffff */
.L_x_68:
[----:B------:R-:W-:Y:S01]  /*81b0*/  BSSY B0, `(.L_x_160) ;  /* 0x0000006000007945 */ /* 0x000fe20003800000 */
[----:B------:R-:W-:-:S07]  /*81c0*/  MOV R15, 0xffffffff ;  /* 0xffffffff000f7802 */ /* 0x000fce0000000f00 */
[----:B-1---5:R-:W-:Y:S05]  /*81d0*/  WARPSYNC.COLLECTIVE R15, `(.L_x_161) ;  /* 0x000000000f0c7348 */ /* 0x022fea0003c00000 */
[----:B------:R-:W-:Y:S02]  /*81e0*/  ELECT P6, UR79, PT ;  /* 0x00000000004f782f */ /* 0x000fe400038c0000 */
[----:B------:R-:W-:Y:S01]  /*81f0*/  MOV R14, UR79 ;  /* 0x0000004f000e7c02 */ /* 0x000fe20008000f00 */
[----:B-1---5:R-:W-:Y:S10]  /*8200*/  ENDCOLLECTIVE ;  /* 0x000000000000791b */ /* 0x022ff40003800000 */
.L_x_161:
[----:B------:R-:W-:Y:S05]  /*8210*/  BSYNC B0 ;  /* 0x0000000000007941 */ /* 0x000fea0003800000 */
.L_x_160:
[----:B------:R-:W-:Y:S05]  /*8220*/  BRA `(.L_x_162) ;  /* 0xffffffb000c07947 */ /* 0x000fea000383ffff */
.L_x_70:
[----:B-1----:R-:W-:-:S04]  /*8230*/  MOV R2, UR6 ;  /* 0x0000000600027c02 */ /* 0x002fc80008000f00 */
[----:B------:R1:W2:Y:S03]  /*8240*/  SYNCS.PHASECHK.TRANS64.TRYWAIT P0, [R2+URZ+0x8], R3 ;  /* 0x00000803020075a7 */ /* 0x0002a600080011ff */
[----:B--2---:R-:W-:Y:S05]  /*8250*/  @!P0 NANOSLEEP.SYNCS 0x989680 ;  /* 0x009896800000895d */ /* 0x004fea0003900000 */
[----:B------:R-:W2:Y:S02]  /*8260*/  @!P0 SYNCS.PHASECHK.TRANS64 P0, [R2+URZ+0x8], R3 ;  /* 0x00000803020085a7 */ /* 0x000ea400080010ff */
[----:B--2---:R-:W-:Y:S05]  /*8270*/  @!P0 BRA `(.L_x_70) ;  /* 0xfffffffc00ec8947 */ /* 0x004fea000383ffff */
[----:B------:R-:W-:Y:S05]  /*8280*/  BRA `(.L_x_69) ;  /* 0xffffffb000c47947 */ /* 0x000fea000383ffff */
.L_x_71:
[----:B-1----:R1:W2:Y:S02]  /*8290*/  SYNCS.PHASECHK.TRANS64.TRYWAIT P0, [R0+URZ+0xc0], R5 ;  /* 0x0000c005000075a7 */ /* 0x0022a400080011ff */
[----:B--2---:R-:W-:Y:S05]  /*82a0*/  @!P0 NANOSLEEP.SYNCS 0x989680 ;  /* 0x009896800000895d */ /* 0x004fea0003900000 */
[----:B------:R-:W2:Y:S02]  /*82b0*/  @!P0 SYNCS.PHASECHK.TRANS64 P0, [R0+URZ+0xc0], R5 ;  /* 0x0000c005000085a7 */ /* 0x000ea400080010ff */
[----:B--2---:R-:W-:Y:S05]  /*82c0*/  @!P0 BRA `(.L_x_71) ;  /* 0xfffffffc00f08947 */ /* 0x004fea000383ffff */
[----:B------:R-:W-:Y:S05]  /*82d0*/  BRA `(.L_x_163) ;  /* 0xffffffb400d07947 */ /* 0x000fea000383ffff */
.L_x_73:
[----:B------:R-:W-:-:S07]  /*82e0*/  MOV R0, UR8 ;  /* 0x0000000800007c02 */ /* 0x000fce0008000f00 */
.L_x_164:
[----:B-1----:R1:W2:Y:S02]  /*82f0*/  SYNCS.PHASECHK.TRANS64.TRYWAIT P0, [R0+URZ+0x100], R5 ;  /* 0x00010005000075a7 */ /* 0x0022a400080011ff */
[----:B--2---:R-:W-:Y:S05]  /*8300*/  @!P0 NANOSLEEP.SYNCS 0x989680 ;  /* 0x009896800000895d */ /* 0x004fea0003900000 */
[----:B------:R-:W2:Y:S02]  /*8310*/  @!P0 SYNCS.PHASECHK.TRANS64 P0, [R0+URZ+0x100], R5 ;  /* 0x00010005000085a7 */ /* 0x000ea400080010ff */
[----:B--2---:R-:W-:Y:S05]  /*8320*/  @!P0 BRA `(.L_x_164) ;  /* 0xfffffffc00f08947 */ /* 0x004fea000383ffff */
[----:B------:R-:W-:Y:S05]  /*8330*/  BRA `(.L_x_165) ;  /* 0xffffffb8001c7947 */ /* 0x000fea000383ffff */
.L_x_76:
[----:B------:R-:W-:Y:S07]  /*8340*/  MOV R0, UR14 ;  /* 0x0000000e00007c02 */ /* 0x000fee0008000f00 */
.L_x_166:
[----:B-1----:R1:W2:Y:S02]  /*8350*/  SYNCS.PHASECHK.TRANS64.TRYWAIT P0, [R0+URZ], R5 ;  /* 0x00000005000075a7 */ /* 0x0022a400080011ff */
[----:B--2---:R-:W-:Y:S05]  /*8360*/  @!P0 NANOSLEEP.SYNCS 0x989680 ;  /* 0x009896800000895d */ /* 0x004fea0003900000 */
[----:B------:R-:W2:Y:S02]  /*8370*/  @!P0 SYNCS.PHASECHK.TRANS64 P0, [R0+URZ], R5 ;  /* 0x00000005000085a7 */ /* 0x000ea400080010ff */
[----:B--2---:R-:W-:Y:S05]  /*8380*/  @!P0 BRA `(.L_x_166) ;  /* 0xfffffffc00f08947 */ /* 0x004fea000383ffff */
[----:B------:R-:W-:Y:S05]  /*8390*/  BRA `(.L_x_75) ;  /* 0xffffffb800307947 */ /* 0x000fea000383ffff */
.L_x_80:
[----:B-1----:R-:W-:-:S07]  /*83a0*/  MOV R0, UR8 ;  /* 0x0000000800007c02 */ /* 0x002fce0008000f00 */
.L_x_167:
[----:B-1----:R1:W2:Y:S02]  /*83b0*/  SYNCS.PHASECHK.TRANS64.TRYWAIT P0, [R0+URZ], R3 ;  /* 0x00000003000075a7 */ /* 0x0022a400080011ff */
[----:B--2---:R-:W-:Y:S05]  /*83c0*/  @!P0 NANOSLEEP.SYNCS 0x989680 ;  /* 0x009896800000895d */ /* 0x004fea0003900000 */
[----:B------:R-:W2:Y:S02]  /*83d0*/  @!P0 SYNCS.PHASECHK.TRANS64 P0, [R0+URZ], R3 ;  /* 0x00000003000085a7 */ /* 0x000ea400080010ff */
[----:B--2---:R-:W-:Y:S05]  /*83e0*/  @!P0 BRA `(.L_x_167) ;  /* 0xfffffffc00f08947 */ /* 0x004fea000383ffff */
[----:B------:R-:W-:Y:S05]  /*83f0*/  BRA `(.L_x_168) ;  /* 0xffffffbc00747947 */ /* 0x000fea000383ffff */
.L_x_81:
[----:B------:R-:W-:-:S07]  /*8400*/  MOV R0, UR8 ;  /* 0x0000000800007c02 */ /* 0x000fce0008000f00 */
.L_x_169:
[----:B-1----:R1:W2:Y:S02]  /*8410*/  SYNCS.PHASECHK.TRANS64.TRYWAIT P0, [R0+URZ], R3 ;  /* 0x00000003000075a7 */ /* 0x0022a400080011ff */
[----:B--2---:R-:W-:Y:S05]  /*8420*/  @!P0 NANOSLEEP.SYNCS 0x989680 ;  /* 0x009896800000895d */ /* 0x004fea0003900000 */
[----:B------:R-:W2:Y:S02]  /*8430*/  @!P0 SYNCS.PHASECHK.TRANS64 P0, [R0+URZ], R3 ;  /* 0x00000003000085a7 */ /* 0x000ea400080010ff */
[----:B--2---:R-:W-:Y:S05]  /*8440*/  @!P0 BRA `(.L_x_169) ;  /* 0xfffffffc00f08947 */ /* 0x004fea000383ffff */
[----:B------:R-:W-:Y:S05]  /*8450*/  BRA `(.L_x_170) ;  /* 0xffffffbc00807947 */ /* 0x000fea000383ffff */
.L_x_82:
[----:B------:R-:W-:-:S07]  /*8460*/  MOV R0, UR8 ;  /* 0x0000000800007c02 */ /* 0x000fce0008000f00 */
.L_x_171:
[----:B-1----:R1:W2:Y:S02]  /*8470*/  SYNCS.PHASECHK.TRANS64.TRYWAIT P0, [R0+URZ], R3 ;  /* 0x00000003000075a7 */ /* 0x0022a400080011ff */
[----:B--2---:R-:W-:Y:S05]  /*8480*/  @!P0 NANOSLEEP.SYNCS 0x989680 ;  /* 0x009896800000895d */ /* 0x004fea0003900000 */
[----:B------:R-:W2:Y:S02]  /*8490*/  @!P0 SYNCS.PHASECHK.TRANS64 P0, [R0+URZ], R3 ;  /* 0x00000003000085a7 */ /* 0x000ea400080010ff */
[----:B--2---:R-:W-:Y:S05]  /*84a0*/  @!P0 BRA `(.L_x_171) ;  /* 0xfffffffc00f08947 */ /* 0x004fea000383ffff */
[----:B------:R-:W-:Y:S05]  /*84b0*/  BRA `(.L_x_172) ;  /* 0xffffffbc008c7947 */ /* 0x000fea000383ffff */
.L_x_85:
[----:B------:R-:W-:-:S07]  /*84c0*/  MOV R0, UR7 ;  /* 0x0000000700007c02 */ /* 0x000fce0008000f00 */
.L_x_173:
[----:B-1----:R1:W2:Y:S02]  /*84d0*/  SYNCS.PHASECHK.TRANS64.TRYWAIT P1, [R0+URZ+0x140], R3 ;  /* 0x00014003000075a7 */ /* 0x0022a400080211ff */
[----:B--2---:R-:W-:Y:S05]  /*84e0*/  @!P1 NANOSLEEP.SYNCS 0x989680 ;  /* 0x009896800000995d */ /* 0x004fea0003900000 */
[----:B------:R-:W2:Y:S02]  /*84f0*/  @!P1 SYNCS.PHASECHK.TRANS64 P1, [R0+URZ+0x140], R3 ;  /* 0x00014003000095a7 */ /* 0x000ea400080210ff */
[----:B--2---:R-:W-:Y:S05]  /*8500*/  @!P1 BRA `(.L_x_173) ;  /* 0xfffffffc00f09947 */ /* 0x004fea000383ffff */
[----:B------:R-:W-:Y:S05]  /*8510*/  BRA `(.L_x_174) ;  /* 0xffffffbc00d87947 */ /* 0x000fea000383ffff */
.L_x_90:
[----:B--2---:R2:W4:Y:S02]  /*8520*/  SYNCS.PHASECHK.TRANS64.TRYWAIT P0, [R0+URZ+0xc0], R3 ;  /* 0x0000c003000075a7 */ /* 0x00452400080011ff */
[----:B----4-:R-:W-:Y:S05]  /*8530*/  @!P0 NANOSLEEP.SYNCS 0x989680 ;  /* 0x009896800000895d */ /* 0x010fea0003900000 */
[----:B------:R-:W4:Y:S02]  /*8540*/  @!P0 SYNCS.PHASECHK.TRANS64 P0, [R0+URZ+0xc0], R3 ;  /* 0x0000c003000085a7 */ /* 0x000f2400080010ff */
[----:B----4-:R-:W-:Y:S05]  /*8550*/  @!P0 BRA `(.L_x_90) ;  /* 0xfffffffc00f08947 */ /* 0x010fea000383ffff */
[----:B------:R-:W-:Y:S05]  /*8560*/  BRA `(.L_x_175) ;  /* 0xffffffc000dc7947 */ /* 0x000fea000383ffff */
.L_x_93:
[----:B------:R-:W-:Y:S07]  /*8570*/  MOV R0, UR6 ;  /* 0x0000000600007c02 */ /* 0x000fee0008000f00 */
.L_x_176:
[----:B--2---:R2:W4:Y:S02]  /*8580*/  SYNCS.PHASECHK.TRANS64.TRYWAIT P0, [R0+URZ+0xb8], R3 ;  /* 0x0000b803000075a7 */ /* 0x00452400080011ff */
[----:B----4-:R-:W-:Y:S05]  /*8590*/  @!P0 NANOSLEEP.SYNCS 0x989680 ;  /* 0x009896800000895d */ /* 0x010fea0003900000 */
[----:B------:R-:W4:Y:S02]  /*85a0*/  @!P0 SYNCS.PHASECHK.TRANS64 P0, [R0+URZ+0xb8], R3 ;  /* 0x0000b803000085a7 */ /* 0x000f2400080010ff */
[----:B----4-:R-:W-:Y:S05]  /*85b0*/  @!P0 BRA `(.L_x_176) ;  /* 0xfffffffc00f08947 */ /* 0x010fea000383ffff */
[----:B------:R-:W-:Y:S05]  /*85c0*/  BRA `(.L_x_92) ;  /* 0xffffffc400bc7947 */ /* 0x000fea000383ffff */
.L_x_96:
[----:B------:R-:W-:Y:S07]  /*85d0*/  MOV R0, UR15 ;  /* 0x0000000f00007c02 */ /* 0x000fee0008000f00 */
.L_x_177:
[----:B-1----:R1:W2:Y:S02]  /*85e0*/  SYNCS.PHASECHK.TRANS64.TRYWAIT P0, [R0+URZ+0x98], R3 ;  /* 0x00009803000075a7 */ /* 0x0022a400080011ff */
[----:B--2---:R-:W-:Y:S05]  /*85f0*/  @!P0 NANOSLEEP.SYNCS 0x989680 ;  /* 0x009896800000895d */ /* 0x004fea0003900000 */
[----:B------:R-:W2:Y:S02]  /*8600*/  @!P0 SYNCS.PHASECHK.TRANS64 P0, [R0+URZ+0x98], R3 ;  /* 0x00009803000085a7 */ /* 0x000ea400080010ff */
[----:B--2---:R-:W-:Y:S05]  /*8610*/  @!P0 BRA `(.L_x_177) ;  /* 0xfffffffc00f08947 */ /* 0x004fea000383ffff */
[----:B------:R-:W-:Y:S05]  /*8620*/  BRA `(.L_x_178) ;  /* 0xffffffc800347947 */ /* 0x000fea000383ffff */
.L_x_97:
[----:B------:R-:W-:Y:S07]  /*8630*/  MOV R3, UR13 ;  /* 0x0000000d00037c02 */ /* 0x000fee0008000f00 */
.L_x_179:
[----:B-1----:R1:W2:Y:S02]  /*8640*/  SYNCS.PHASECHK.TRANS64.TRYWAIT P0, [R3+URZ+0x98], R12 ;  /* 0x0000980c030075a7 */ /* 0x0022a400080011ff */
[----:B--2---:R-:W-:Y:S05]  /*8650*/  @!P0 NANOSLEEP.SYNCS 0x989680 ;  /* 0x009896800000895d */ /* 0x004fea0003900000 */
[----:B------:R-:W2:Y:S02]  /*8660*/  @!P0 SYNCS.PHASECHK.TRANS64 P0, [R3+URZ+0x98], R12 ;  /* 0x0000980c030085a7 */ /* 0x000ea400080010ff */
[----:B--2---:R-:W-:Y:S05]  /*8670*/  @!P0 BRA `(.L_x_179) ;  /* 0xfffffffc00f08947 */ /* 0x004fea000383ffff */
[----:B------:R-:W-:Y:S05]  /*8680*/  BRA `(.L_x_180) ;  /* 0xffffffc800f07947 */ /* 0x000fea000383ffff */
.L_x_99:
[----:B------:R-:W-:-:S07]  /*8690*/  MOV R0, UR4 ;  /* 0x0000000400007c02 */ /* 0x000fce0008000f00 */
.L_x_181:
[----:B-1----:R1:W4:Y:S02]  /*86a0*/  SYNCS.PHASECHK.TRANS64.TRYWAIT P0, [R0+URZ], R3 ;  /* 0x00000003000075a7 */ /* 0x00232400080011ff */
[----:B----4-:R-:W-:Y:S05]  /*86b0*/  @!P0 NANOSLEEP.SYNCS 0x989680 ;  /* 0x009896800000895d */ /* 0x010fea0003900000 */
[----:B------:R-:W4:Y:S02]  /*86c0*/  @!P0 SYNCS.PHASECHK.TRANS64 P0, [R0+URZ], R3 ;  /* 0x00000003000085a7 */ /* 0x000f2400080010ff */
[----:B----4-:R-:W-:Y:S05]  /*86d0*/  @!P0 BRA `(.L_x_181) ;  /* 0xfffffffc00f08947 */ /* 0x010fea000383ffff */
[----:B------:R-:W-:Y:S05]  /*86e0*/  BRA `(.L_x_182) ;  /* 0xffffffcc00987947 */ /* 0x000fea000383ffff */
.L_x_100:
[----:B------:R-:W-:-:S07]  /*86f0*/  MOV R0, UR4 ;  /* 0x0000000400007c02 */ /* 0x000fce0008000f00 */
.L_x_183:
[----:B-1----:R1:W4:Y:S02]  /*8700*/  SYNCS.PHASECHK.TRANS64.TRYWAIT P0, [R0+URZ], R3 ;  /* 0x00000003000075a7 */ /* 0x00232400080011ff */
[----:B----4-:R-:W-:Y:S05]  /*8710*/  @!P0 NANOSLEEP.SYNCS 0x989680 ;  /* 0x009896800000895d */ /* 0x010fea0003900000 */
[----:B------:R-:W4:Y:S02]  /*8720*/  @!P0 SYNCS.PHASECHK.TRANS64 P0, [R0+URZ], R3 ;  /* 0x00000003000085a7 */ /* 0x000f2400080010ff */
[----:B----4-:R-:W-:Y:S05]  /*8730*/  @!P0 BRA `(.L_x_183) ;  /* 0xfffffffc00f08947 */ /* 0x010fea000383ffff */
[----:B------:R-:W-:Y:S05]  /*8740*/  BRA `(.L_x_184) ;  /* 0xffffffcc00a47947 */ /* 0x000fea000383ffff */
.L_x_102:
[----:B--2---:R2:W4:Y:S02]  /*8750*/  SYNCS.PHASECHK.TRANS64.TRYWAIT P0, [R0+URZ+0xc0], R3 ;  /* 0x0000c003000075a7 */ /* 0x00452400080011ff */
[----:B----4-:R-:W-:Y:S05]  /*8760*/  @!P0 NANOSLEEP.SYNCS 0x989680 ;  /* 0x009896800000895d */ /* 0x010fea0003900000 */
[----:B------:R-:W4:Y:S02]  /*8770*/  @!P0 SYNCS.PHASECHK.TRANS64 P0, [R0+URZ+0xc0], R3 ;  /* 0x0000c003000085a7 */ /* 0x000f2400080010ff */
[----:B----4-:R-:W-:Y:S05]  /*8780*/  @!P0 BRA `(.L_x_102) ;  /* 0xfffffffc00f08947 */ /* 0x010fea000383ffff */
[----:B------:R-:W-:Y:S05]  /*8790*/  BRA `(.L_x_185) ;  /* 0xffffffd000887947 */ /* 0x000fea000383ffff */
.L_x_112:
[----:B-1----:R1:W3:Y:S02]  /*87a0*/  SYNCS.PHASECHK.TRANS64.TRYWAIT P1, [R0+URZ+0x80], R5 ;  /* 0x00008005000075a7 */ /* 0x0022e400080211ff */
[----:B---3--:R-:W-:Y:S05]  /*87b0*/  @!P1 NANOSLEEP.SYNCS 0x989680 ;  /* 0x009896800000995d */ /* 0x008fea0003900000 */
[----:B------:R-:W3:Y:S02]  /*87c0*/  @!P1 SYNCS.PHASECHK.TRANS64 P1, [R0+URZ+0x80], R5 ;  /* 0x00008005000095a7 */ /* 0x000ee400080210ff */
[----:B---3--:R-:W-:Y:S05]  /*87d0*/  @!P1 BRA `(.L_x_112) ;  /* 0xfffffffc00f09947 */ /* 0x008fea000383ffff */
[----:B------:R-:W-:Y:S05]  /*87e0*/  BRA `(.L_x_111) ;  /* 0xffffffdc00a07947 */ /* 0x000fea000383ffff */
.L_x_114:
[----:B-1----:R1:W4:Y:S02]  /*87f0*/  SYNCS.PHASECHK.TRANS64.TRYWAIT P0, [R76+URZ+0xe0], R3 ;  /* 0x0000e0034c0075a7 */ /* 0x00232400080011ff */
[----:B----4-:R-:W-:Y:S05]  /*8800*/  @!P0 NANOSLEEP.SYNCS 0x989680 ;  /* 0x009896800000895d */ /* 0x010fea0003900000 */
[----:B------:R-:W4:Y:S02]  /*8810*/  @!P0 SYNCS.PHASECHK.TRANS64 P0, [R76+URZ+0xe0], R3 ;  /* 0x0000e0034c0085a7 */ /* 0x000f2400080010ff */
[----:B----4-:R-:W-:Y:S05]  /*8820*/  @!P0 BRA `(.L_x_114) ;  /* 0xfffffffc00f08947 */ /* 0x010fea000383ffff */
[----:B------:R-:W-:Y:S05]  /*8830*/  BRA `(.L_x_113) ;  /* 0xffffffdc00d07947 */ /* 0x000fea000383ffff */
.L_x_125:
[----:B--2---:R2:W3:Y:S02]  /*8840*/  SYNCS.PHASECHK.TRANS64.TRYWAIT P0, [R2+URZ+0x80], R83 ;  /* 0x00008053020075a7 */ /* 0x0044e400080011ff */
[----:B---3--:R-:W-:Y:S05]  /*8850*/  @!P0 NANOSLEEP.SYNCS 0x989680 ;  /* 0x009896800000895d */ /* 0x008fea0003900000 */
[----:B------:R-:W3:Y:S02]  /*8860*/  @!P0 SYNCS.PHASECHK.TRANS64 P0, [R2+URZ+0x80], R83 ;  /* 0x00008053020085a7 */ /* 0x000ee400080010ff */
[----:B---3--:R-:W-:Y:S05]  /*8870*/  @!P0 BRA `(.L_x_125) ;  /* 0xfffffffc00f08947 */ /* 0x008fea000383ffff */
[----:B------:R-:W-:Y:S05]  /*8880*/  BRA `(.L_x_124) ;  /* 0xffffffe400f47947 */ /* 0x000fea000383ffff */
        .weak           $__internal_0_$__cuda_sm10x_tcgen05_guardrail_trap_col_being_dealloced_not_returned_by_alloc
        .type           $__internal_0_$__cuda_sm10x_tcgen05_guardrail_trap_col_being_dealloced_not_returned_by_alloc,@function
        .size           $__internal_0_$__cuda_sm10x_tcgen05_guardrail_trap_col_being_dealloced_not_returned_by_alloc,($__internal_1_$__cuda_sm10x_tcgen05_guardrail_trap_phase_invalid_during_alloc - $__internal_0_$__cuda_sm10x_tcgen05_guardrail_trap_col_being_dealloced_not_returned_by_alloc)
$__internal_0_$__cuda_sm10x_tcgen05_guardrail_trap_col_being_dealloced_not_returned_by_alloc:
[----:B------:R-:W-:Y:S05]  /*8890*/  BPT.TRAP 0x1 ;  /* 0x000000040000795c */ /* 0x000fea0000300000 */
[----:B------:R-:W-:-:S04]  /*88a0*/  HFMA2 R3, -RZ, RZ, 0, 0 ;  /* 0x00000000ff037431 */ /* 0x000fc800000001ff */
[----:B------:R-:W-:Y:S05]  /*88b0*/  RET.REL.NODEC R2 `(_ZN7cutlass13device_kernelINS_4gemm6kernel13GemmUniversalIN4cute5tupleIJiiiiEEENS1_10collective13CollectiveMmaINS1_35MainloopSm100TmaUmmaWarpSpecializedILi8ELi2ELi4ENS5_IJNS4_1CILi2EEENSA_ILi1EEESC_EEEEENS5_IJNSA_ILi128EEENSA_ILi64EEESF_EEENS_6half_tENS5_IJlSC_lEEESI_SJ_NS4_8TiledMMAINS4_8MMA_AtomIJNS4_26SM100_MMA_F16BF16_2x1SM_SSISI_SI_fLi128ELi64ELNS4_4UMMA5MajorE0ELSO_0ELNSN_7ScaleInE0ELSP_0EEEEEENS4_6LayoutINS5_IJSC_SC_SC_EEENS5_IJNSA_ILi0EEESU_SU_EEEEENS5_IJNS4_10UnderscoreESX_SX_EEEEENS4_18SM100_TMA_2SM_LOADENS4_14ComposedLayoutINS4_7SwizzleILi3ELi4ELi3EEENS4_18smem_ptr_flag_bitsILi16EEENSS_INS5_IJNSA_ILi8EEESG_EEENS5_IJSG_SC_EEEEEEEvNS4_8identityES10_S1A_vS1B_EENS_8epilogue10collective18CollectiveEpilogueINS1D_23Sm100TmaWarpSpecializedILi3ELi2ELi16ELb1ELb0EEEJNS5_IJSG_SG_SF_EEENS5_IJNSS_ISG_SC_EENSS_INS5_IJNSA_ILi16EEESB_EEENS5_IJSC_NSA_ILi32EEEEEEEEEEESI_SJ_SI_SJ_NS1D_6fusion15FusionCallbacksIS1H_NS1Q_17LinearCombinationISI_fSI_fLNS_15FloatRoundStyleE2EEES1I_S1P_JEEENS4_5SM1004TMEM4LOAD26SM100_TMEM_LOAD_32dp32b16xENS4_13SM90_TMA_LOADENS11_INS12_ILi1ELi4ELi3EEES15_NSS_INS5_IJS16_S1K_EEENS5_IJS1K_SC_EEEEEEENS4_39AutoVectorizingCopyWithAssumedAlignmentILi128EEENS4_14SM90_TMA_STOREES25_S27_S27_EEEvvEEEEvNT_6ParamsE) ;  /* 0xffffff7402d07950 */ /* 0x000fea0003c3ffff */
        .weak           $__internal_1_$__cuda_sm10x_tcgen05_guardrail_trap_phase_invalid_during_alloc
        .type           $__internal_1_$__cuda_sm10x_tcgen05_guardrail_trap_phase_invalid_during_alloc,@function
        .size           $__internal_1_$__cuda_sm10x_tcgen05_guardrail_trap_phase_invalid_during_alloc,($__internal_2_$__cuda_sm10x_tcgen05_guardrail_trap_unallocated_columns_being_dealloced - $__internal_1_$__cuda_sm10x_tcgen05_guardrail_trap_phase_invalid_during_alloc)
$__internal_1_$__cuda_sm10x_tcgen05_guardrail_trap_phase_invalid_during_alloc:
[----:B------:R-:W-:Y:S05]  /*88c0*/  BPT.TRAP 0x1 ;  /* 0x000000040000795c */ /* 0x000fea0000300000 */
[----:B------:R-:W-:-:S04]  /*88d0*/  MOV R3, 0x0 ;  /* 0x0000000000037802 */ /* 0x000fc80000000f00 */
[----:B------:R-:W-:Y:S05]  /*88e0*/  RET.REL.NODEC R2 `(_ZN7cutlass13device_kernelINS_4gemm6kernel13GemmUniversalIN4cute5tupleIJiiiiEEENS1_10collective13CollectiveMmaINS1_35MainloopSm100TmaUmmaWarpSpecializedILi8ELi2ELi4ENS5_IJNS4_1CILi2EEENSA_ILi1EEESC_EEEEENS5_IJNSA_ILi128EEENSA_ILi64EEESF_EEENS_6half_tENS5_IJlSC_lEEESI_SJ_NS4_8TiledMMAINS4_8MMA_AtomIJNS4_26SM100_MMA_F16BF16_2x1SM_SSISI_SI_fLi128ELi64ELNS4_4UMMA5MajorE0ELSO_0ELNSN_7ScaleInE0ELSP_0EEEEEENS4_6LayoutINS5_IJSC_SC_SC_EEENS5_IJNSA_ILi0EEESU_SU_EEEEENS5_IJNS4_10UnderscoreESX_SX_EEEEENS4_18SM100_TMA_2SM_LOADENS4_14ComposedLayoutINS4_7SwizzleILi3ELi4ELi3EEENS4_18smem_ptr_flag_bitsILi16EEENSS_INS5_IJNSA_ILi8EEESG_EEENS5_IJSG_SC_EEEEEEEvNS4_8identityES10_S1A_vS1B_EENS_8epilogue10collective18CollectiveEpilogueINS1D_23Sm100TmaWarpSpecializedILi3ELi2ELi16ELb1ELb0EEEJNS5_IJSG_SG_SF_EEENS5_IJNSS_ISG_SC_EENSS_INS5_IJNSA_ILi16EEESB_EEENS5_IJSC_NSA_ILi32EEEEEEEEEEESI_SJ_SI_SJ_NS1D_6fusion15FusionCallbacksIS1H_NS1Q_17LinearCombinationISI_fSI_fLNS_15FloatRoundStyleE2EEES1I_S1P_JEEENS4_5SM1004TMEM4LOAD26SM100_TMEM_LOAD_32dp32b16xENS4_13SM90_TMA_LOADENS11_INS12_ILi1ELi4ELi3EEES15_NSS_INS5_IJS16_S1K_EEENS5_IJS1K_SC_EEEEEEENS4_39AutoVectorizingCopyWithAssumedAlignmentILi128EEENS4_14SM90_TMA_STOREES25_S27_S27_EEEvvEEEEvNT_6ParamsE) ;  /* 0xffffff7402c47950 */ /* 0x000fea0003c3ffff */
        .weak           $__internal_2_$__cuda_sm10x_tcgen05_guardrail_trap_unallocated_columns_being_dealloced
        .type           $__internal_2_$__cuda_sm10x_tcgen05_guardrail_trap_unallocated_columns_being_dealloced,@function
        .size           $__internal_2_$__cuda_sm10x_tcgen05_guardrail_trap_unallocated_columns_being_dealloced,(.L_x_187 - $__internal_2_$__cuda_sm10x_tcgen05_guardrail_trap_unallocated_columns_being_dealloced)
$__internal_2_$__cuda_sm10x_tcgen05_guardrail_trap_unallocated_columns_being_dealloced:
[----:B------:R-:W-:Y:S05]  /*88f0*/  BPT.TRAP 0x1 ;  /* 0x000000040000795c */ /* 0x000fea0000300000 */
[----:B------:R-:W-:-:S04]  /*8900*/  HFMA2 R3, -RZ, RZ, 0, 0 ;  /* 0x00000000ff037431 */ /* 0x000fc800000001ff */
[----:B------:R-:W-:Y:S05]  /*8910*/  RET.REL.NODEC R2 `(_ZN7cutlass13device_kernelINS_4gemm6kernel13GemmUniversalIN4cute5tupleIJiiiiEEENS1_10collective13CollectiveMmaINS1_35MainloopSm100TmaUmmaWarpSpecializedILi8ELi2ELi4ENS5_IJNS4_1CILi2EEENSA_ILi1EEESC_EEEEENS5_IJNSA_ILi128EEENSA_ILi64EEESF_EEENS_6half_tENS5_IJlSC_lEEESI_SJ_NS4_8TiledMMAINS4_8MMA_AtomIJNS4_26SM100_MMA_F16BF16_2x1SM_SSISI_SI_fLi128ELi64ELNS4_4UMMA5MajorE0ELSO_0ELNSN_7ScaleInE0ELSP_0EEEEEENS4_6LayoutINS5_IJSC_SC_SC_EEENS5_IJNSA_ILi0EEESU_SU_EEEEENS5_IJNS4_10UnderscoreESX_SX_EEEEENS4_18SM100_TMA_2SM_LOADENS4_14ComposedLayoutINS4_7SwizzleILi3ELi4ELi3EEENS4_18smem_ptr_flag_bitsILi16EEENSS_INS5_IJNSA_ILi8EEESG_EEENS5_IJSG_SC_EEEEEEEvNS4_8identityES10_S1A_vS1B_EENS_8epilogue10collective18CollectiveEpilogueINS1D_23Sm100TmaWarpSpecializedILi3ELi2ELi16ELb1ELb0EEEJNS5_IJSG_SG_SF_EEENS5_IJNSS_ISG_SC_EENSS_INS5_IJNSA_ILi16EEESB_EEENS5_IJSC_NSA_ILi32EEEEEEEEEEESI_SJ_SI_SJ_NS1D_6fusion15FusionCallbacksIS1H_NS1Q_17LinearCombinationISI_fSI_fLNS_15FloatRoundStyleE2EEES1I_S1P_JEEENS4_5SM1004TMEM4LOAD26SM100_TMEM_LOAD_32dp32b16xENS4_13SM90_TMA_LOADENS11_INS12_ILi1ELi4ELi3EEES15_NSS_INS5_IJS16_S1K_EEENS5_IJS1K_SC_EEEEEEENS4_39AutoVectorizingCopyWithAssumedAlignmentILi128EEENS4_14SM90_TMA_STOREES25_S27_S27_EEEvvEEEEvNT_6ParamsE) ;  /* 0xffffff7402b87950 */ /* 0x000fea0003c3ffff */
.L_x_186:
[----:B------:R-:W-:-:S00]  /*8920*/  BRA `(.L_x_186) ;  /* 0xfffffffc00fc7947 */ /* 0x000fc0000383ffff */
[----:B------:R-:W-:-:S00]  /*8930*/  NOP ;  /* 0x0000000000007918 */ /* 0x000fc00000000000 */
        /* <DEDUP_REMOVED lines=12> */
.L_x_187:


//--------------------- .nv.global.init           --------------------------
	.section	.nv.global.init,"aw",@progbits
.nv.global.init:
	.type		$str$27,@object
	.size		$str$27,($str$28 - $str$27)
$str$27:
        /*0000*/ 	.byte	0x28, 0x61, 0x64, 0x64, 0x72, 0x65, 0x73, 0x73, 0x20, 0x26, 0x20, 0x6d, 0x61, 0x73, 0x6b, 0x29
        /*0010*/ 	.byte	0x20, 0x3d, 0x3d, 0x20, 0x30, 0x00
	.type		$str$28,@object
	.size		$str$28,($str$26 - $str$28)
$str$28:
        /*0016*/ 	.byte	0x2f, 0x74, 0x6d, 0x70, 0x2f, 0x63, 0x75, 0x74, 0x6c, 0x61, 0x73, 0x73, 0x5f, 0x73, 0x77, 0x65
        /*0026*/ 	.byte	0x65, 0x70, 0x5f, 0x73, 0x72, 0x63, 0x2f, 0x69, 0x6e, 0x63, 0x6c, 0x75, 0x64, 0x65, 0x2f, 0x63
        /*0036*/ 	.byte	0x75, 0x74, 0x65, 0x2f, 0x70, 0x6f, 0x69, 0x6e, 0x74, 0x65, 0x72, 0x5f, 0x66, 0x6c, 0x61, 0x67
        /*0046*/ 	.byte	0x67, 0x65, 0x64, 0x2e, 0x68, 0x70, 0x70, 0x00
	.type		$str$26,@object
	.size		$str$26,($str$25 - $str$26)
$str$26:
        /*004e*/ 	.byte	0x2f, 0x74, 0x6d, 0x70, 0x2f, 0x63, 0x75, 0x74, 0x6c, 0x61, 0x73, 0x73, 0x5f, 0x73, 0x77, 0x65
        /*005e*/ 	.byte	0x65, 0x70, 0x5f, 0x73, 0x72, 0x63, 0x2f, 0x69, 0x6e, 0x63, 0x6c, 0x75, 0x64, 0x65, 0x2f, 0x63
        /*006e*/ 	.byte	0x75, 0x74, 0x65, 0x2f, 0x61, 0x74, 0x6f, 0x6d, 0x2f, 0x63, 0x6f, 0x70, 0x79, 0x5f, 0x74, 0x72
        /*007e*/ 	.byte	0x61, 0x69, 0x74, 0x73, 0x5f, 0x73, 0x6d, 0x31, 0x30, 0x30, 0x2e, 0x68, 0x70, 0x70, 0x00
	.type		$str$25,@object
	.size		$str$25,(__unnamed_1 - $str$25)
$str$25:
        /*008d*/ 	.byte	0x28, 0x28, 0x75, 0x69, 0x6e, 0x74, 0x33, 0x32, 0x5f, 0x74, 0x28, 0x74, 0x68, 0x72, 0x65, 0x61
        /*009d*/ 	.byte	0x64, 0x49, 0x64, 0x78, 0x2e, 0x78, 0x29, 0x20, 0x2f, 0x20, 0x33, 0x32, 0x29, 0x20, 0x25, 0x20
        /*00ad*/ 	.byte	0x34, 0x29, 0x20, 0x3d, 0x3d, 0x20, 0x28, 0x28, 0x28, 0x74, 0x6d, 0x65, 0x6d, 0x5f, 0x61, 0x64
        /*00bd*/ 	.byte	0x64, 0x72, 0x20, 0x3e, 0x3e, 0x20, 0x31, 0x36, 0x29, 0x20, 0x2f, 0x20, 0x33, 0x32, 0x29, 0x20
        /*00cd*/ 	.byte	0x25, 0x20, 0x34, 0x29, 0x00
	.type		__unnamed_1,@object
	.size		__unnamed_1,(__unnamed_2 - __unnamed_1)
__unnamed_1:
        /*00d2*/ 	.byte	0x61, 0x75, 0x74, 0x6f, 0x20, 0x63, 0x75, 0x74, 0x65, 0x3a, 0x3a, 0x61, 0x73, 0x5f, 0x70, 0x6f
        /* <DEDUP_REMOVED lines=24> */
        /*0262*/ 	.byte	0x34, 0x38, 0x3e, 0x3e, 0x3e, 0x3e, 0x5d, 0x00
	.type		__unnamed_2,@object
	.size		__unnamed_2,(.L_2 - __unnamed_2)
__unnamed_2:
        /* <DEDUP_REMOVED lines=40> */
        /*04ea*/ 	.byte	0x3a, 0x3a, 0x43, 0x3c, 0x30, 0x3e, 0x3e, 0x3e, 0x3e, 0x5d, 0x00
.L_2:


//--------------------- .nv.shared._ZN7cutlass13device_kernelINS_4gemm6kernel13GemmUniversalIN4cute5tupleIJiiiiEEENS1_10collective13CollectiveMmaINS1_35MainloopSm100TmaUmmaWarpSpecializedILi8ELi2ELi4ENS5_IJNS4_1CILi2EEENSA_ILi1EEESC_EEEEENS5_IJNSA_ILi128EEENSA_ILi64EEESF_EEENS_6half_tENS5_IJlSC_lEEESI_SJ_NS4_8TiledMMAINS4_8MMA_AtomIJNS4_26SM100_MMA_F16BF16_2x1SM_SSISI_SI_fLi128ELi64ELNS4_4UMMA5MajorE0ELSO_0ELNSN_7ScaleInE0ELSP_0EEEEEENS4_6LayoutINS5_IJSC_SC_SC_EEENS5_IJNSA_ILi0EEESU_SU_EEEEENS5_IJNS4_10UnderscoreESX_SX_EEEEENS4_18SM100_TMA_2SM_LOADENS4_14ComposedLayoutINS4_7SwizzleILi3ELi4ELi3EEENS4_18smem_ptr_flag_bitsILi16EEENSS_INS5_IJNSA_ILi8EEESG_EEENS5_IJSG_SC_EEEEEEEvNS4_8identityES10_S1A_vS1B_EENS_8epilogue10collective18CollectiveEpilogueINS1D_23Sm100TmaWarpSpecializedILi3ELi2ELi16ELb1ELb0EEEJNS5_IJSG_SG_SF_EEENS5_IJNSS_ISG_SC_EENSS_INS5_IJNSA_ILi16EEESB_EEENS5_IJSC_NSA_ILi32EEEEEEEEEEESI_SJ_SI_SJ_NS1D_6fusion15FusionCallbacksIS1H_NS1Q_17LinearCombinationISI_fSI_fLNS_15FloatRoundStyleE2EEES1I_S1P_JEEENS4_5SM1004TMEM4LOAD26SM100_TMEM_LOAD_32dp32b16xENS4_13SM90_TMA_LOADENS11_INS12_ILi1ELi4ELi3EEES15_NSS_INS5_IJS16_S1K_EEENS5_IJS1K_SC_EEEEEEENS4_39AutoVectorizingCopyWithAssumedAlignmentILi128EEENS4_14SM90_TMA_STOREES25_S27_S27_EEEvvEEEEvNT_6ParamsE --------------------------
	.section	.nv.shared._ZN7cutlass13device_kernelINS_4gemm6kernel13GemmUniversalIN4cute5tupleIJiiiiEEENS1_10collective13CollectiveMmaINS1_35MainloopSm100TmaUmmaWarpSpecializedILi8ELi2ELi4ENS5_IJNS4_1CILi2EEENSA_ILi1EEESC_EEEEENS5_IJNSA_ILi128EEENSA_ILi64EEESF_EEENS_6half_tENS5_IJlSC_lEEESI_SJ_NS4_8TiledMMAINS4_8MMA_AtomIJNS4_26SM100_MMA_F16BF16_2x1SM_SSISI_SI_fLi128ELi64ELNS4_4UMMA5MajorE0ELSO_0ELNSN_7ScaleInE0ELSP_0EEEEEENS4_6LayoutINS5_IJSC_SC_SC_EEENS5_IJNSA_ILi0EEESU_SU_EEEEENS5_IJNS4_10UnderscoreESX_SX_EEEEENS4_18SM100_TMA_2SM_LOADENS4_14ComposedLayoutINS4_7SwizzleILi3ELi4ELi3EEENS4_18smem_ptr_flag_bitsILi16EEENSS_INS5_IJNSA_ILi8EEESG_EEENS5_IJSG_SC_EEEEEEEvNS4_8identityES10_S1A_vS1B_EENS_8epilogue10collective18CollectiveEpilogueINS1D_23Sm100TmaWarpSpecializedILi3ELi2ELi16ELb1ELb0EEEJNS5_IJSG_SG_SF_EEENS5_IJNSS_ISG_SC_EENSS_INS5_IJNSA_ILi16EEESB_EEENS5_IJSC_NSA_ILi32EEEEEEEEEEESI_SJ_SI_SJ_NS1D_6fusion15FusionCallbacksIS1H_NS1Q_17LinearCombinationISI_fSI_fLNS_15FloatRoundStyleE2EEES1I_S1P_JEEENS4_5SM1004TMEM4LOAD26SM100_TMEM_LOAD_32dp32b16xENS4_13SM90_TMA_LOADENS11_INS12_ILi1ELi4ELi3EEES15_NSS_INS5_IJS16_S1K_EEENS5_IJS1K_SC_EEEEEEENS4_39AutoVectorizingCopyWithAssumedAlignmentILi128EEENS4_14SM90_TMA_STOREES25_S27_S27_EEEvvEEEEvNT_6ParamsE,"aw",@nobits
	.sectionflags	@""
	.align	16
	.zero		1024


//--------------------- .nv.shared.reserved.0     --------------------------
	.section	.nv.shared.reserved.0,"aw",@nobits
	.weak		__nv_reservedSMEM_offset_0_alias
	.size		__nv_reservedSMEM_offset_0_alias, 0, 64
	.other		__nv_reservedSMEM_offset_0_alias,@"STO_CUDA_RESERVED_SHARED STV_DEFAULT"
__nv_reservedSMEM_offset_0_alias:
	.zero		0
.nv.shared.reserved.0:
	.zero		64
	.weak		__nv_reservedSMEM_tcgen05_partition
	.type		__nv_reservedSMEM_tcgen05_partition,@object
	.size		__nv_reservedSMEM_tcgen05_partition,(.L_0 - __nv_reservedSMEM_tcgen05_partition)
__nv_reservedSMEM_tcgen05_partition:
	.zero		32
.L_0:


//--------------------- .nv.global                --------------------------
	.section	.nv.global,"aw",@nobits
.nv.global:
	.type		_ZN39_INTERNAL_e8f624b1_4_k_cu_428d7377_68314cute1_E,@object
	.size		_ZN39_INTERNAL_e8f624b1_4_k_cu_428d7377_68314cute1_E,(_ZN39_INTERNAL_e8f624b1_4_k_cu_428d7377_68314cuda3std3__45__cpo6cbeginE - _ZN39_INTERNAL_e8f624b1_4_k_cu_428d7377_68314cute1_E)
_ZN39_INTERNAL_e8f624b1_4_k_cu_428d7377_68314cute1_E:
	.zero		1
	.type		_ZN39_INTERNAL_e8f624b1_4_k_cu_428d7377_68314cuda3std3__45__cpo6cbeginE,@object
	.size		_ZN39_INTERNAL_e8f624b1_4_k_cu_428d7377_68314cuda3std3__45__cpo6cbeginE,(_ZN39_INTERNAL_e8f624b1_4_k_cu_428d7377_68314cuda3std3__48in_placeE - _ZN39_INTERNAL_e8f624b1_4_k_cu_428d7377_68314cuda3std3__45__cpo6cbeginE)
_ZN39_INTERNAL_e8f624b1_4_k_cu_428d7377_68314cuda3std3__45__cpo6cbeginE:
	.zero		1
	.type		_ZN39_INTERNAL_e8f624b1_4_k_cu_428d7377_68314cuda3std3__48in_placeE,@object
	.size		_ZN39_INTERNAL_e8f624b1_4_k_cu_428d7377_68314cuda3std3__48in_placeE,(_ZN39_INTERNAL_e8f624b1_4_k_cu_428d7377_68314cuda3std6ranges3__45__cpo9iter_moveE - _ZN39_INTERNAL_e8f624b1_4_k_cu_428d7377_68314cuda3std3__48in_placeE)
_ZN39_INTERNAL_e8f624b1_4_k_cu_428d7377_68314cuda3std3__48in_placeE:
	.zero		1
	.type		_ZN39_INTERNAL_e8f624b1_4_k_cu_428d7377_68314cuda3std6ranges3__45__cpo9iter_moveE,@object
	.size		_ZN39_INTERNAL_e8f624b1_4_k_cu_428d7377_68314cuda3std6ranges3__45__cpo9iter_moveE,(_ZN39_INTERNAL_e8f624b1_4_k_cu_428d7377_68314cuda3std3__45__cpo5beginE - _ZN39_INTERNAL_e8f624b1_4_k_cu_428d7377_68314cuda3std6ranges3__45__cpo9iter_moveE)
_ZN39_INTERNAL_e8f624b1_4_k_cu_428d7377_68314cuda3std6ranges3__45__cpo9iter_moveE:
	.zero		1
	.type		_ZN39_INTERNAL_e8f624b1_4_k_cu_428d7377_68314cuda3std3__45__cpo5beginE,@object
	.size		_ZN39_INTERNAL_e8f624b1_4_k_cu_428d7377_68314cuda3std3__45__cpo5beginE,(_ZN39_INTERNAL_e8f624b1_4_k_cu_428d7377_68314cuda3std3__441_GLOBAL__N__e8f624b1_4_k_cu_428d7377_68316ignoreE - _ZN39_INTERNAL_e8f624b1_4_k_cu_428d7377_68314cuda3std3__45__cpo5beginE)
_ZN39_INTERNAL_e8f624b1_4_k_cu_428d7377_68314cuda3std3__45__cpo5beginE:
	.zero		1
	.type		_ZN39_INTERNAL_e8f624b1_4_k_cu_428d7377_68314cuda3std3__441_GLOBAL__N__e8f624b1_4_k_cu_428d7377_68316ignoreE,@object
	.size		_ZN39_INTERNAL_e8f624b1_4_k_cu_428d7377_68314cuda3std3__441_GLOBAL__N__e8f624b1_4_k_cu_428d7377_68316ignoreE,(_ZN39_INTERNAL_e8f624b1_4_k_cu_428d7377_68314cute7productE - _ZN39_INTERNAL_e8f624b1_4_k_cu_428d7377_68314cuda3std3__441_GLOBAL__N__e8f624b1_4_k_cu_428d7377_68316ignoreE)
_ZN39_INTERNAL_e8f624b1_4_k_cu_428d7377_68314cuda3std3__441_GLOBAL__N__e8f624b1_4_k_cu_428d7377_68316ignoreE:
	.zero		1
	.type		_ZN39_INTERNAL_e8f624b1_4_k_cu_428d7377_68314cute7productE,@object
	.size		_ZN39_INTERNAL_e8f624b1_4_k_cu_428d7377_68314cute7productE,(_ZN39_INTERNAL_e8f624b1_4_k_cu_428d7377_68314cuda3std3__45__cpo3endE - _ZN39_INTERNAL_e8f624b1_4_k_cu_428d7377_68314cute7productE)
_ZN39_INTERNAL_e8f624b1_4_k_cu_428d7377_68314cute7productE:
	.zero		1
	.type		_ZN39_INTERNAL_e8f624b1_4_k_cu_428d7377_68314cuda3std3__45__cpo3endE,@object
	.size		_ZN39_INTERNAL_e8f624b1_4_k_cu_428d7377_68314cuda3std3__45__cpo3endE,(_ZN39_INTERNAL_e8f624b1_4_k_cu_428d7377_68314cuda3std3__419piecewise_constructE - _ZN39_INTERNAL_e8f624b1_4_k_cu_428d7377_68314cuda3std3__45__cpo3endE)
_ZN39_INTERNAL_e8f624b1_4_k_cu_428d7377_68314cuda3std3__45__cpo3endE:
	.zero		1
	.type		_ZN39_INTERNAL_e8f624b1_4_k_cu_428d7377_68314cuda3std3__419piecewise_constructE,@object
	.size		_ZN39_INTERNAL_e8f624b1_4_k_cu_428d7377_68314cuda3std3__419piecewise_constructE,(_ZN39_INTERNAL_e8f624b1_4_k_cu_428d7377_68314cuda3std3__45__cpo4cendE - _ZN39_INTERNAL_e8f624b1_4_k_cu_428d7377_68314cuda3std3__419piecewise_constructE)
_ZN39_INTERNAL_e8f624b1_4_k_cu_428d7377_68314cuda3std3__419piecewise_constructE:
	.zero		1
	.type		_ZN39_INTERNAL_e8f624b1_4_k_cu_428d7377_68314cuda3std3__45__cpo4cendE,@object
	.size		_ZN39_INTERNAL_e8f624b1_4_k_cu_428d7377_68314cuda3std3__45__cpo4cendE,(_ZN39_INTERNAL_e8f624b1_4_k_cu_428d7377_68314cuda3std6ranges3__45__cpo4swapE - _ZN39_INTERNAL_e8f624b1_4_k_cu_428d7377_68314cuda3std3__45__cpo4cendE)
_ZN39_INTERNAL_e8f624b1_4_k_cu_428d7377_68314cuda3std3__45__cpo4cendE:
	.zero		1
	.type		_ZN39_INTERNAL_e8f624b1_4_k_cu_428d7377_68314cuda3std6ranges3__45__cpo4swapE,@object
	.size		_ZN39_INTERNAL_e8f624b1_4_k_cu_428d7377_68314cuda3std6ranges3__45__cpo4swapE,(.L_10 - _ZN39_INTERNAL_e8f624b1_4_k_cu_428d7377_68314cuda3std6ranges3__45__cpo4swapE)
_ZN39_INTERNAL_e8f624b1_4_k_cu_428d7377_68314cuda3std6ranges3__45__cpo4swapE:
	.zero		1
.L_10:


//--------------------- .nv.constant0._ZN7cutlass13device_kernelINS_4gemm6kernel13GemmUniversalIN4cute5tupleIJiiiiEEENS1_10collective13CollectiveMmaINS1_35MainloopSm100TmaUmmaWarpSpecializedILi8ELi2ELi4ENS5_IJNS4_1CILi2EEENSA_ILi1EEESC_EEEEENS5_IJNSA_ILi128EEENSA_ILi64EEESF_EEENS_6half_tENS5_IJlSC_lEEESI_SJ_NS4_8TiledMMAINS4_8MMA_AtomIJNS4_26SM100_MMA_F16BF16_2x1SM_SSISI_SI_fLi128ELi64ELNS4_4UMMA5MajorE0ELSO_0ELNSN_7ScaleInE0ELSP_0EEEEEENS4_6LayoutINS5_IJSC_SC_SC_EEENS5_IJNSA_ILi0EEESU_SU_EEEEENS5_IJNS4_10UnderscoreESX_SX_EEEEENS4_18SM100_TMA_2SM_LOADENS4_14ComposedLayoutINS4_7SwizzleILi3ELi4ELi3EEENS4_18smem_ptr_flag_bitsILi16EEENSS_INS5_IJNSA_ILi8EEESG_EEENS5_IJSG_SC_EEEEEEEvNS4_8identityES10_S1A_vS1B_EENS_8epilogue10collective18CollectiveEpilogueINS1D_23Sm100TmaWarpSpecializedILi3ELi2ELi16ELb1ELb0EEEJNS5_IJSG_SG_SF_EEENS5_IJNSS_ISG_SC_EENSS_INS5_IJNSA_ILi16EEESB_EEENS5_IJSC_NSA_ILi32EEEEEEEEEEESI_SJ_SI_SJ_NS1D_6fusion15FusionCallbacksIS1H_NS1Q_17LinearCombinationISI_fSI_fLNS_15FloatRoundStyleE2EEES1I_S1P_JEEENS4_5SM1004TMEM4LOAD26SM100_TMEM_LOAD_32dp32b16xENS4_13SM90_TMA_LOADENS11_INS12_ILi1ELi4ELi3EEES15_NSS_INS5_IJS16_S1K_EEENS5_IJS1K_SC_EEEEEEENS4_39AutoVectorizingCopyWithAssumedAlignmentILi128EEENS4_14SM90_TMA_STOREES25_S27_S27_EEEvvEEEEvNT_6ParamsE --------------------------
	.section	.nv.constant0._ZN7cutlass13device_kernelINS_4gemm6kernel13GemmUniversalIN4cute5tupleIJiiiiEEENS1_10collective13CollectiveMmaINS1_35MainloopSm100TmaUmmaWarpSpecializedILi8ELi2ELi4ENS5_IJNS4_1CILi2EEENSA_ILi1EEESC_EEEEENS5_IJNSA_ILi128EEENSA_ILi64EEESF_EEENS_6half_tENS5_IJlSC_lEEESI_SJ_NS4_8TiledMMAINS4_8MMA_AtomIJNS4_26SM100_MMA_F16BF16_2x1SM_SSISI_SI_fLi128ELi64ELNS4_4UMMA5MajorE0ELSO_0ELNSN_7ScaleInE0ELSP_0EEEEEENS4_6LayoutINS5_IJSC_SC_SC_EEENS5_IJNSA_ILi0EEESU_SU_EEEEENS5_IJNS4_10UnderscoreESX_SX_EEEEENS4_18SM100_TMA_2SM_LOADENS4_14ComposedLayoutINS4_7SwizzleILi3ELi4ELi3EEENS4_18smem_ptr_flag_bitsILi16EEENSS_INS5_IJNSA_ILi8EEESG_EEENS5_IJSG_SC_EEEEEEEvNS4_8identityES10_S1A_vS1B_EENS_8epilogue10collective18CollectiveEpilogueINS1D_23Sm100TmaWarpSpecializedILi3ELi2ELi16ELb1ELb0EEEJNS5_IJSG_SG_SF_EEENS5_IJNSS_ISG_SC_EENSS_INS5_IJNSA_ILi16EEESB_EEENS5_IJSC_NSA_ILi32EEEEEEEEEEESI_SJ_SI_SJ_NS1D_6fusion15FusionCallbacksIS1H_NS1Q_17LinearCombinationISI_fSI_fLNS_15FloatRoundStyleE2EEES1I_S1P_JEEENS4_5SM1004TMEM4LOAD26SM100_TMEM_LOAD_32dp32b16xENS4_13SM90_TMA_LOADENS11_INS12_ILi1ELi4ELi3EEES15_NSS_INS5_IJS16_S1K_EEENS5_IJS1K_SC_EEEEEEENS4_39AutoVectorizingCopyWithAssumedAlignmentILi128EEENS4_14SM90_TMA_STOREES25_S27_S27_EEEvvEEEEvNT_6ParamsE,"a",@progbits
	.sectionflags	@""
	.align	4
.nv.constant0._ZN7cutlass13device_kernelINS_4gemm6kernel13GemmUniversalIN4cute5tupleIJiiiiEEENS1_10collective13CollectiveMmaINS1_35MainloopSm100TmaUmmaWarpSpecializedILi8ELi2ELi4ENS5_IJNS4_1CILi2EEENSA_ILi1EEESC_EEEEENS5_IJNSA_ILi128EEENSA_ILi64EEESF_EEENS_6half_tENS5_IJlSC_lEEESI_SJ_NS4_8TiledMMAINS4_8MMA_AtomIJNS4_26SM100_MMA_F16BF16_2x1SM_SSISI_SI_fLi128ELi64ELNS4_4UMMA5MajorE0ELSO_0ELNSN_7ScaleInE0ELSP_0EEEEEENS4_6LayoutINS5_IJSC_SC_SC_EEENS5_IJNSA_ILi0EEESU_SU_EEEEENS5_IJNS4_10UnderscoreESX_SX_EEEEENS4_18SM100_TMA_2SM_LOADENS4_14ComposedLayoutINS4_7SwizzleILi3ELi4ELi3EEENS4_18smem_ptr_flag_bitsILi16EEENSS_INS5_IJNSA_ILi8EEESG_EEENS5_IJSG_SC_EEEEEEEvNS4_8identityES10_S1A_vS1B_EENS_8epilogue10collective18CollectiveEpilogueINS1D_23Sm100TmaWarpSpecializedILi3ELi2ELi16ELb1ELb0EEEJNS5_IJSG_SG_SF_EEENS5_IJNSS_ISG_SC_EENSS_INS5_IJNSA_ILi16EEESB_EEENS5_IJSC_NSA_ILi32EEEEEEEEEEESI_SJ_SI_SJ_NS1D_6fusion15FusionCallbacksIS1H_NS1Q_17LinearCombinationISI_fSI_fLNS_15FloatRoundStyleE2EEES1I_S1P_JEEENS4_5SM1004TMEM4LOAD26SM100_TMEM_LOAD_32dp32b16xENS4_13SM90_TMA_LOADENS11_INS12_ILi1ELi4ELi3EEES15_NSS_INS5_IJS16_S1K_EEENS5_IJS1K_SC_EEEEEEENS4_39AutoVectorizingCopyWithAssumedAlignmentILi128EEENS4_14SM90_TMA_STOREES25_S27_S27_EEEvvEEEEvNT_6ParamsE:
	.zero		2944


//--------------------- SYMBOLS --------------------------

	.type		.nv.reservedSmem.offset0,@object
	.size		.nv.reservedSmem.offset0,0x4
	.type		.nv.reservedSmem.cap,@object
	.size		.nv.reservedSmem.cap,0x4
	.type		__assertfail,@function
